def matmul_kernel(
    a_ptr,
    b_ptr,
    c_ptr,
    M,
    N,
    K,
    stride_am,
    stride_ak,
    stride_bk,
    stride_bn,
    stride_cm,
    stride_cn,
    BLOCK_M: tl.constexpr,
    BLOCK_N: tl.constexpr,
    BLOCK_K: tl.constexpr,
    GROUP_M: tl.constexpr,
):
    pid = tl.program_id(axis=0)
    num_pid_m = tl.cdiv(M, BLOCK_M)
    num_pid_n = tl.cdiv(N, BLOCK_N)
    num_pid_in_group = GROUP_M * num_pid_n
    group_id = pid // num_pid_in_group
    first_pid_m = group_id * GROUP_M
    group_size_m = min(num_pid_m - first_pid_m, GROUP_M)
    pid_m = first_pid_m + ((pid % num_pid_in_group) % group_size_m)
    pid_n = (pid % num_pid_in_group) // group_size_m

    offs_am = (pid_m * BLOCK_M + tl.arange(0, BLOCK_M)) % M
    offs_bn = (pid_n * BLOCK_N + tl.arange(0, BLOCK_N)) % N
    offs_k = tl.arange(0, BLOCK_K)
    a_ptrs = a_ptr + offs_am[:, None] * stride_am + offs_k[None, :] * stride_ak
    b_ptrs = b_ptr + offs_k[:, None] * stride_bk + offs_bn[None, :] * stride_bn

    acc = tl.zeros((BLOCK_M, BLOCK_N), dtype=tl.float32)
    for kk in range(0, tl.cdiv(K, BLOCK_K)):
        a = tl.load(a_ptrs, mask=offs_k[None, :] < K - kk * BLOCK_K, other=0.0)
        b = tl.load(b_ptrs, mask=offs_k[:, None] < K - kk * BLOCK_K, other=0.0)
        acc = tl.dot(a, b, acc)
        a_ptrs += BLOCK_K * stride_ak
        b_ptrs += BLOCK_K * stride_bk

    c = acc.to(c_ptr.dtype.element_ty)
    offs_cm = pid_m * BLOCK_M + tl.arange(0, BLOCK_M)
    offs_cn = pid_n * BLOCK_N + tl.arange(0, BLOCK_N)
    c_ptrs = c_ptr + offs_cm[:, None] * stride_cm + offs_cn[None, :] * stride_cn
    mask = (offs_cm[:, None] < M) & (offs_cn[None, :] < N)
    tl.store(c_ptrs, c, mask=mask)

# config = {"BLOCK_K": 32, "BLOCK_M": 128, "BLOCK_N": 128, "GROUP_M": 8, "arch": "sm_100", "dtype": "fp8e4m3", "num_ctas": 4, "num_stages": 3, "num_warps": 4}
# arch = sm_100


// ===== COMPILED SASS (sm_100a) =====

	.target	sm_100a

	.elftype	@"ET_EXEC"


//--------------------- .note.nv.tkinfo           --------------------------
	.section	.note.nv.tkinfo,"",@"SHT_NOTE"
	.sectionflags	@"SHF_NOTE_NV_TKINFO"
	.tkinfo
        /*0018*/ 	.word	0x00000081
        /*0030*/ 	.string	""
        /*0030*/ 	.string	"ptxas-blackwell"
        /*0030*/ 	.string	"Cuda compilation tools, release 12.9, V12.9.86"
        /*0030*/ 	.string	"Build cuda_12.9.r12.9/compiler.36037853_0"
        /*0030*/ 	.string	"-v  -suppress-debug-info  -lineinfo  -arch sm_100a "



//--------------------- .note.nv.cuver            --------------------------
	.section	.note.nv.cuver,"",@"SHT_NOTE"
	.sectionflags	@"SHF_NOTE_NV_CUVER"
        /*0018*/ 	.short	0x0001
        /*001a*/ 	.short	0x0064
        /*001c*/ 	.short	0x0001
        /*001e*/ 	.short	0x0000
        /*0020*/ 	.short	0x0001
        /*0022*/ 	.short	0x0000


//--------------------- .nv.info                  --------------------------
	.section	.nv.info,"",@"SHT_CUDA_INFO"
	.align	4


	//----- nvinfo : EIATTR_REGCOUNT
	.align		4
        /*0000*/ 	.byte	0x04, 0x2f
        /*0002*/ 	.short	(.L_4 - .L_3)
	.align		4
.L_3:
        /*0004*/ 	.word	index@(matmul_kernel)
        /*0008*/ 	.word	0x00000080


	//----- nvinfo : EIATTR_FRAME_SIZE
	.align		4
.L_4:
        /*000c*/ 	.byte	0x04, 0x11
        /*000e*/ 	.short	(.L_6 - .L_5)
	.align		4
.L_5:
        /*0010*/ 	.word	index@($__internal_2_$__cuda_sm10x_tcgen05_guardrail_trap_unallocated_columns_being_dealloced)
        /*0014*/ 	.word	0x00000000


	//----- nvinfo : EIATTR_FRAME_SIZE
	.align		4
.L_6:
        /*0018*/ 	.byte	0x04, 0x11
        /*001a*/ 	.short	(.L_8 - .L_7)
	.align		4
.L_7:
        /*001c*/ 	.word	index@($__internal_1_$__cuda_sm10x_tcgen05_guardrail_trap_phase_invalid_during_alloc)
        /*0020*/ 	.word	0x00000000


	//----- nvinfo : EIATTR_FRAME_SIZE
	.align		4
.L_8:
        /*0024*/ 	.byte	0x04, 0x11
        /*0026*/ 	.short	(.L_10 - .L_9)
	.align		4
.L_9:
        /*0028*/ 	.word	index@($__internal_0_$__cuda_sm10x_tcgen05_guardrail_trap_col_being_dealloced_not_returned_by_alloc)
        /*002c*/ 	.word	0x00000000


	//----- nvinfo : EIATTR_FRAME_SIZE
	.align		4
.L_10:
        /*0030*/ 	.byte	0x04, 0x11
        /*0032*/ 	.short	(.L_12 - .L_11)
	.align		4
.L_11:
        /*0034*/ 	.word	index@(matmul_kernel)
        /*0038*/ 	.word	0x00000000


	//----- nvinfo : EIATTR_MIN_STACK_SIZE
	.align		4
.L_12:
        /*003c*/ 	.byte	0x04, 0x12
        /*003e*/ 	.short	(.L_14 - .L_13)
	.align		4
.L_13:
        /*0040*/ 	.word	index@(matmul_kernel)
        /*0044*/ 	.word	0x00000000
.L_14:


//--------------------- .nv.info.matmul_kernel    --------------------------
	.section	.nv.info.matmul_kernel,"",@"SHT_CUDA_INFO"
	.sectionflags	@""
	.align	4


	//----- nvinfo : EIATTR_CUDA_API_VERSION
	.align		4
        /*0000*/ 	.byte	0x04, 0x37
        /*0002*/ 	.short	(.L_16 - .L_15)
.L_15:
        /*0004*/ 	.word	0x00000081


	//----- nvinfo : EIATTR_KPARAM_INFO
	.align		4
.L_16:
        /*0008*/ 	.byte	0x04, 0x17
        /*000a*/ 	.short	(.L_18 - .L_17)
.L_17:
        /*000c*/ 	.word	0x00000000
        /*0010*/ 	.short	0x000d
        /*0012*/ 	.short	0x0048
        /*0014*/ 	.byte	0x00, 0xf4, 0x21, 0x00


	//----- nvinfo : EIATTR_KPARAM_INFO
	.align		4
.L_18:
        /*0018*/ 	.byte	0x04, 0x17
        /*001a*/ 	.short	(.L_20 - .L_19)
.L_19:
        /*001c*/ 	.word	0x00000000
        /*0020*/ 	.short	0x000c
        /*0022*/ 	.short	0x0040
        /*0024*/ 	.byte	0x00, 0xf4, 0x21, 0x00


	//----- nvinfo : EIATTR_KPARAM_INFO
	.align		4
.L_20:
        /*0028*/ 	.byte	0x04, 0x17
        /*002a*/ 	.short	(.L_22 - .L_21)
.L_21:
        /*002c*/ 	.word	0x00000000
        /*0030*/ 	.short	0x000b
        /*0032*/ 	.short	0x0038
        /*0034*/ 	.byte	0x00, 0xf0, 0x11, 0x00


	//----- nvinfo : EIATTR_KPARAM_INFO
	.align		4
.L_22:
        /*0038*/ 	.byte	0x04, 0x17
        /*003a*/ 	.short	(.L_24 - .L_23)
.L_23:
        /*003c*/ 	.word	0x00000000
        /*0040*/ 	.short	0x000a
        /*0042*/ 	.short	0x0034
        /*0044*/ 	.byte	0x00, 0xf0, 0x11, 0x00


	//----- nvinfo : EIATTR_KPARAM_INFO
	.align		4
.L_24:
        /*0048*/ 	.byte	0x04, 0x17
        /*004a*/ 	.short	(.L_26 - .L_25)
.L_25:
        /*004c*/ 	.word	0x00000000
        /*0050*/ 	.short	0x0009
        /*0052*/ 	.short	0x0030
        /*0054*/ 	.byte	0x00, 0xf0, 0x11, 0x00


	//----- nvinfo : EIATTR_KPARAM_INFO
	.align		4
.L_26:
        /*0058*/ 	.byte	0x04, 0x17
        /*005a*/ 	.short	(.L_28 - .L_27)
.L_27:
        /*005c*/ 	.word	0x00000000
        /*0060*/ 	.short	0x0008
        /*0062*/ 	.short	0x002c
        /*0064*/ 	.byte	0x00, 0xf0, 0x11, 0x00


	//----- nvinfo : EIATTR_KPARAM_INFO
	.align		4
.L_28:
        /*0068*/ 	.byte	0x04, 0x17
        /*006a*/ 	.short	(.L_30 - .L_29)
.L_29:
        /*006c*/ 	.word	0x00000000
        /*0070*/ 	.short	0x0007
        /*0072*/ 	.short	0x0028
        /*0074*/ 	.byte	0x00, 0xf0, 0x11, 0x00


	//----- nvinfo : EIATTR_KPARAM_INFO
	.align		4
.L_30:
        /*0078*/ 	.byte	0x04, 0x17
        /*007a*/ 	.short	(.L_32 - .L_31)
.L_31:
        /*007c*/ 	.word	0x00000000
        /*0080*/ 	.short	0x0006
        /*0082*/ 	.short	0x0024
        /*0084*/ 	.byte	0x00, 0xf0, 0x11, 0x00


	//----- nvinfo : EIATTR_KPARAM_INFO
	.align		4
.L_32:
        /*0088*/ 	.byte	0x04, 0x17
        /*008a*/ 	.short	(.L_34 - .L_33)
.L_33:
        /*008c*/ 	.word	0x00000000
        /*0090*/ 	.short	0x0005
        /*0092*/ 	.short	0x0020
        /*0094*/ 	.byte	0x00, 0xf0, 0x11, 0x00


	//----- nvinfo : EIATTR_KPARAM_INFO
	.align		4
.L_34:
        /*0098*/ 	.byte	0x04, 0x17
        /*009a*/ 	.short	(.L_36 - .L_35)
.L_35:
        /*009c*/ 	.word	0x00000000
        /*00a0*/ 	.short	0x0004
        /*00a2*/ 	.short	0x001c
        /*00a4*/ 	.byte	0x00, 0xf0, 0x11, 0x00


	//----- nvinfo : EIATTR_KPARAM_INFO
	.align		4
.L_36:
        /*00a8*/ 	.byte	0x04, 0x17
        /*00aa*/ 	.short	(.L_38 - .L_37)
.L_37:
        /*00ac*/ 	.word	0x00000000
        /*00b0*/ 	.short	0x0003
        /*00b2*/ 	.short	0x0018
        /*00b4*/ 	.byte	0x00, 0xf0, 0x11, 0x00


	//----- nvinfo : EIATTR_KPARAM_INFO
	.align		4
.L_38:
        /*00b8*/ 	.byte	0x04, 0x17
        /*00ba*/ 	.short	(.L_40 - .L_39)
.L_39:
        /*00bc*/ 	.word	0x00000000
        /*00c0*/ 	.short	0x0002
        /*00c2*/ 	.short	0x0010
        /*00c4*/ 	.byte	0x00, 0xf4, 0x21, 0x00


	//----- nvinfo : EIATTR_KPARAM_INFO
	.align		4
.L_40:
        /*00c8*/ 	.byte	0x04, 0x17
        /*00ca*/ 	.short	(.L_42 - .L_41)
.L_41:
        /*00cc*/ 	.word	0x00000000
        /*00d0*/ 	.short	0x0001
        /*00d2*/ 	.short	0x0008
        /*00d4*/ 	.byte	0x00, 0xf4, 0x21, 0x00


	//----- nvinfo : EIATTR_KPARAM_INFO
	.align		4
.L_42:
        /*00d8*/ 	.byte	0x04, 0x17
        /*00da*/ 	.short	(.L_44 - .L_43)
.L_43:
        /*00dc*/ 	.word	0x00000000
        /*00e0*/ 	.short	0x0000
        /*00e2*/ 	.short	0x0000
        /*00e4*/ 	.byte	0x00, 0xf4, 0x21, 0x00


	//----- nvinfo : EIATTR_EXPLICIT_CLUSTER
	.align		4
.L_44:
        /*00e8*/ 	.byte	0x01, 0x3e
	.zero		2


	//----- nvinfo : EIATTR_CTA_PER_CLUSTER
	.align		4
        /*00ec*/ 	.byte	0x04, 0x3d
        /*00ee*/ 	.short	(.L_46 - .L_45)
.L_45:
        /*00f0*/ 	.word	0x00000004
        /*00f4*/ 	.word	0x00000001
        /*00f8*/ 	.word	0x00000001


	//----- nvinfo : EIATTR_AT_ENTRY_FRAGMENTS
	.align		4
.L_46:
        /*00fc*/ 	.byte	0x04, 0x4f
        /*00fe*/ 	.short	(.L_48 - .L_47)


	//   ....[0]....
.L_47:
        /*0100*/ 	.word	0x00000004


	//----- nvinfo : EIATTR_RESERVED_SMEM_USED
	.align		4
.L_48:
        /*0104*/ 	.byte	0x01, 0x41
	.zero		2


	//----- nvinfo : EIATTR_SPARSE_MMA_MASK
	.align		4
        /*0108*/ 	.byte	0x03, 0x50
        /*010a*/ 	.short	0x0000


	//----- nvinfo : EIATTR_TCGEN05_1CTA_USED
	.align		4
        /*010c*/ 	.byte	0x01, 0x51
	.zero		2


	//----- nvinfo : EIATTR_MAXREG_COUNT
	.align		4
        /*0110*/ 	.byte	0x03, 0x1b
        /*0112*/ 	.short	0x00ff


	//----- nvinfo : EIATTR_NUM_BARRIERS
	.align		4
        /*0114*/ 	.byte	0x02, 0x4c
        /*0116*/ 	.byte	0x01
	.zero		1


	//----- nvinfo : EIATTR_INT_WARP_WIDE_INSTR_OFFSETS
	.align		4
        /*0118*/ 	.byte	0x04, 0x31
        /*011a*/ 	.short	(.L_50 - .L_49)


	//   ....[0]....
.L_49:
        /*011c*/ 	.word	0x00001040


	//   ....[1]....
        /*0120*/ 	.word	0x00001060


	//   ....[2]....
        /*0124*/ 	.word	0x00002800


	//   ....[3]....
        /*0128*/ 	.word	0x00005350


	//   ....[4]....
        /*012c*/ 	.word	0x000053a0


	//----- nvinfo : EIATTR_COOP_GROUP_MASK_REGIDS
	.align		4
.L_50:
        /*0130*/ 	.byte	0x04, 0x29
        /*0132*/ 	.short	(.L_52 - .L_51)


	//   ....[0]....
.L_51:
        /*0134*/ 	.word	0xffffffff


	//   ....[1]....
        /*0138*/ 	.word	0xffffffff


	//   ....[2]....
        /*013c*/ 	.word	0xffffffff


	//   ....[3]....
        /*0140*/ 	.word	0xffffffff


	//----- nvinfo : EIATTR_COOP_GROUP_INSTR_OFFSETS
	.align		4
.L_52:
        /*0144*/ 	.byte	0x04, 0x28
        /*0146*/ 	.short	(.L_54 - .L_53)


	//   ....[0]....
.L_53:
        /*0148*/ 	.word	0x00000070


	//   ....[1]....
        /*014c*/ 	.word	0x00000330


	//   ....[2]....
        /*0150*/ 	.word	0x000051e0


	//   ....[3]....
        /*0154*/ 	.word	0x00005450


	//----- nvinfo : EIATTR_VRC_CTA_INIT_COUNT
	.align		4
.L_54:
        /*0158*/ 	.byte	0x02, 0x4a
        /*015a*/ 	.byte	0x80
	.zero		1


	//----- nvinfo : EIATTR_MBARRIER_INSTR_OFFSETS
	.align		4
        /*015c*/ 	.byte	0x04, 0x39
        /*015e*/ 	.short	(.L_56 - .L_55)


	//   ....[0]....
.L_55:
        /*0160*/ 	.word	0x00001180
        /*0164*/ 	.word	0x000000ff
        /*0168*/ 	.word	0x00000000
        /*016c*/ 	.short	0x0100
        /*016e*/ 	.byte	0x0d
	.zero		1


	//   ....[1]....
        /*0170*/ 	.word	0x00002840
        /*0174*/ 	.word	0x000000ff
        /*0178*/ 	.word	0x00002008
        /*017c*/ 	.short	0x0100
        /*017e*/ 	.byte	0x12
	.zero		1


	//   ....[2]....
        /*0180*/ 	.word	0x00002dd0
        /*0184*/ 	.word	0x000000ff
        /*0188*/ 	.word	0x00000000
        /*018c*/ 	.short	0x010a
        /*018e*/ 	.byte	0x0d
	.zero		1


	//   ....[3]....
        /*0190*/ 	.word	0x00003bf0
        /*0194*/ 	.word	0x000000ff
        /*0198*/ 	.word	0x00000000
        /*019c*/ 	.short	0x010a
        /*019e*/ 	.byte	0x0d
	.zero		1


	//   ....[4]....
        /*01a0*/ 	.word	0x00003d00
        /*01a4*/ 	.word	0x000000ff
        /*01a8*/ 	.word	0x00002000
        /*01ac*/ 	.short	0x0108
        /*01ae*/ 	.byte	0x12
	.zero		1


	//   ....[5]....
        /*01b0*/ 	.word	0x00003d50
        /*01b4*/ 	.word	0x000000ff
        /*01b8*/ 	.word	0x00002008
        /*01bc*/ 	.short	0x0108
        /*01be*/ 	.byte	0x12
	.zero		1


	//   ....[6]....
        /*01c0*/ 	.word	0x00005470
        /*01c4*/ 	.word	0x000000ff
        /*01c8*/ 	.word	0x00000000
        /*01cc*/ 	.short	0x010a
        /*01ce*/ 	.byte	0x0d
	.zero		1


	//   ....[7]....
        /*01d0*/ 	.word	0x000054a0
        /*01d4*/ 	.word	0x000000ff
        /*01d8*/ 	.word	0x00000000
        /*01dc*/ 	.short	0x010a
        /*01de*/ 	.byte	0x0d
	.zero		1


	//----- nvinfo : EIATTR_NUM_MBARRIERS
	.align		4
.L_56:
        /*01e0*/ 	.byte	0x03, 0x38
        /*01e2*/ 	.short	0x0002


	//----- nvinfo : EIATTR_EXIT_INSTR_OFFSETS
	.align		4
        /*01e4*/ 	.byte	0x04, 0x1c
        /*01e6*/ 	.short	(.L_58 - .L_57)


	//   ....[0]....
.L_57:
        /*01e8*/ 	.word	0x00005460


	//----- nvinfo : EIATTR_REQNTID
	.align		4
.L_58:
        /*01ec*/ 	.byte	0x04, 0x10
        /*01ee*/ 	.short	(.L_60 - .L_59)
.L_59:
        /*01f0*/ 	.word	0x00000080
        /*01f4*/ 	.word	0x00000001
        /*01f8*/ 	.word	0x00000001


	//----- nvinfo : EIATTR_CRS_STACK_SIZE
	.align		4
.L_60:
        /*01fc*/ 	.byte	0x04, 0x1e
        /*01fe*/ 	.short	(.L_62 - .L_61)
.L_61:
        /*0200*/ 	.word	0x00000000


	//----- nvinfo : EIATTR_CBANK_PARAM_SIZE
	.align		4
.L_62:
        /*0204*/ 	.byte	0x03, 0x19
        /*0206*/ 	.short	0x0050


	//----- nvinfo : EIATTR_PARAM_CBANK
	.align		4
        /*0208*/ 	.byte	0x04, 0x0a
        /*020a*/ 	.short	(.L_64 - .L_63)
	.align		4
.L_63:
        /*020c*/ 	.word	index@(.nv.constant0.matmul_kernel)
        /*0210*/ 	.short	0x0380
        /*0212*/ 	.short	0x0050


	//----- nvinfo : EIATTR_SW_WAR
	.align		4
.L_64:
        /*0214*/ 	.byte	0x04, 0x36
        /*0216*/ 	.short	(.L_66 - .L_65)
.L_65:
        /*0218*/ 	.word	0x00000008
.L_66:


//--------------------- .nv.compat                --------------------------
	.section	.nv.compat,"",@"SHT_CUDA_COMPAT_INFO"
	.align	4
        /*0000*/ 	.byte	0x02, 0x02, 0x02, 0x00, 0x02, 0x05, 0x05, 0x00, 0x02, 0x03, 0x00, 0x00, 0x02, 0x06, 0x01, 0x00


//--------------------- .nv.callgraph             --------------------------
	.section	.nv.callgraph,"",@"SHT_CUDA_CALLGRAPH"
	.align	4
	.sectionentsize	8
	.align		4
        /*0000*/ 	.word	0x00000000
	.align		4
        /*0004*/ 	.word	0xffffffff
	.align		4
        /*0008*/ 	.word	0x00000000
	.align		4
        /*000c*/ 	.word	0xfffffffe
	.align		4
        /*0010*/ 	.word	0x00000000
	.align		4
        /*0014*/ 	.word	0xfffffffd
	.align		4
        /*0018*/ 	.word	0x00000000
	.align		4
        /*001c*/ 	.word	0xfffffffc


//--------------------- .text.matmul_kernel       --------------------------
	.section	.text.matmul_kernel,"ax",@progbits
	.align	128
        .global         matmul_kernel
        .type           matmul_kernel,@function
        .size           matmul_kernel,(.L_x_20 - matmul_kernel)
        .other          matmul_kernel,@"STO_CUDA_ENTRY STV_DEFAULT"
matmul_kernel:
.text.matmul_kernel:
[----:B------:R-:W0:Y:S01]  /*0000*/  LDC R1, c[0x0][0x37c] ;  /* 0x0000df00ff017b82 */ /* 0x000e220000000800 */
[----:B------:R-:W1:Y:S01]  /*0010*/  S2R R36, SR_TID.X ;  /* 0x0000000000247919 */ /* 0x000e620000002100 */
[----:B------:R-:W2:Y:S01]  /*0020*/  LDCU.64 UR20, c[0x0][0x358] ;  /* 0x00006b00ff1477ac */ /* 0x000ea20008000a00 */
[----:B-1----:R-:W-:-:S13]  /*0030*/  ISETP.GE.U32.AND P0, PT, R36, 0x20, PT ;  /* 0x000000202400780c */ /* 0x002fda0003f06070 */
[----:B------:R-:W-:Y:S02]  /*0040*/  VOTEU.ANY UP0, P0 ;  /* 0x0000000000ff7886 */ /* 0x000fe40000000100 */
[----:B0-2---:R-:W-:Y:S05]  /*0050*/  BRA.U UP0, `(.L_x_0) ;  /* 0x0000000100b87547 */ /* 0x005fea000b800000 */
[----:B------:R-:W0:Y:S01]  /*0060*/  S2UR UR6, SR_CgaCtaId ;  /* 0x00000000000679c3 */ /* 0x000e220000008800 */
[----:B------:R-:W-:Y:S01]  /*0070*/  NOP ;  /* 0x0000000000007918 */ /* 0x000fe20000000000 */
[----:B------:R-:W-:Y:S02]  /*0080*/  UMOV UR4, 0x40 ;  /* 0x0000004000047882 */ /* 0x000fe40000000000 */
[----:B0-----:R-:W-:-:S09]  /*0090*/  ULEA UR4, UR6, UR4, 0x18 ;  /* 0x0000000406047291 */ /* 0x001fd2000f8ec0ff */
[----:B------:R-:W0:Y:S01]  /*00a0*/  LDS.U8 R0, [UR4] ;  /* 0x00000004ff007984 */ /* 0x000e220008000000 */
[----:B------:R-:W-:Y:S02]  /*00b0*/  UMOV UR4, 0x400 ;  /* 0x0000040000047882 */ /* 0x000fe40000000000 */
[----:B------:R-:W-:Y:S01]  /*00c0*/  ULEA UR4, UR6, UR4, 0x18 ;  /* 0x0000000406047291 */ /* 0x000fe2000f8ec0ff */
[----:B0-----:R-:W-:-:S13]  /*00d0*/  ISETP.NE.AND P0, PT, R0, RZ, PT ;  /* 0x000000ff0000720c */ /* 0x001fda0003f05270 */
[----:B------:R-:W-:Y:S05]  /*00e0*/  @P0 BRA `(.L_x_1) ;  /* 0x00000000007c0947 */ /* 0x000fea0003800000 */
[----:B------:R-:W-:-:S13]  /*00f0*/  ELECT P0, URZ, PT ;  /* 0x0000000000ff782f */ /* 0x000fda0003800000 */
[----:B------:R-:W-:Y:S05]  /*0100*/  @!P0 BRA `(.L_x_2) ;  /* 0x0000000000848947 */ /* 0x000fea0003800000 */
[----:B------:R-:W-:Y:S01]  /*0110*/  UMOV UR5, 0x2 ;  /* 0x0000000200057882 */ /* 0x000fe20000000000 */
[----:B------:R-:W-:Y:S02]  /*0120*/  IMAD.MOV.U32 R4, RZ, RZ, 0x1 ;  /* 0x00000001ff047424 */ /* 0x000fe400078e00ff */
[----:B------:R-:W-:Y:S02]  /*0130*/  IMAD.MOV.U32 R5, RZ, RZ, 0x3 ;  /* 0x00000003ff057424 */ /* 0x000fe400078e00ff */
[----:B------:R-:W-:Y:S04]  /*0140*/  DEPBAR.LE SB0, 0x36 ;  /* 0x00008d800000791a */ /* 0x000fe80000000000 */
[----:B------:R-:W0:Y:S02]  /*0150*/  UTCATOMSWS.FIND_AND_SET.ALIGN UP1, UR5, UR5 ;  /* 0x00000005000575e3 */ /* 0x000e240008020800 */
[----:B0-----:R-:W-:-:S04]  /*0160*/  PLOP3.LUT P0, PT, PT, PT, UP1, 0x80, 0x8 ;  /* 0x000000000008781c */ /* 0x001fc80003f0f018 */
[----:B------:R-:W-:-:S04]  /*0170*/  SEL R0, RZ, 0xffffffff, !P0 ;  /* 0xffffffffff007807 */ /* 0x000fc80004000000 */
[----:B------:R-:W-:Y:S01]  /*0180*/  ISETP.NE.AND P0, PT, R0, RZ, PT ;  /* 0x000000ff0000720c */ /* 0x000fe20003f05270 */
[----:B------:R-:W-:-:S12]  /*0190*/  IMAD.U32 R0, RZ, RZ, UR5 ;  /* 0x00000005ff007e24 */ /* 0x000fd8000f8e00ff */
[----:B------:R-:W-:Y:S05]  /*01a0*/  @P0 BRA `(.L_x_3) ;  /* 0x0000000000240947 */ /* 0x000fea0003800000 */
.L_x_4:
[----:B------:R-:W-:Y:S05]  /*01b0*/  NANOSLEEP 0x64 ;  /* 0x000000640000795d */ /* 0x000fea0003800000 */
[----:B------:R-:W-:-:S05]  /*01c0*/  UMOV UR5, 0x2 ;  /* 0x0000000200057882 */ /* 0x000fca0000000000 */
[----:B------:R-:W-:Y:S04]  /*01d0*/  DEPBAR.LE SB0, 0x36 ;  /* 0x00008d800000791a */ /* 0x000fe80000000000 */
[----:B------:R-:W0:Y:S02]  /*01e0*/  UTCATOMSWS.FIND_AND_SET.ALIGN UP1, UR5, UR5 ;  /* 0x00000005000575e3 */ /* 0x000e240008020800 */
[----:B0-----:R-:W-:-:S04]  /*01f0*/  PLOP3.LUT P0, PT, PT, PT, UP1, 0x80, 0x8 ;  /* 0x000000000008781c */ /* 0x001fc80003f0f018 */
[----:B------:R-:W-:-:S04]  /*0200*/  SEL R0, RZ, 0xffffffff, !P0 ;  /* 0xffffffffff007807 */ /* 0x000fc80004000000 */
[----:B------:R-:W-:Y:S01]  /*0210*/  ISETP.NE.AND P0, PT, R0, RZ, PT ;  /* 0x000000ff0000720c */ /* 0x000fe20003f05270 */
[----:B------:R-:W-:-:S12]  /*0220*/  IMAD.U32 R0, RZ, RZ, UR5 ;  /* 0x00000005ff007e24 */ /* 0x000fd8000f8e00ff */
[----:B------:R-:W-:Y:S05]  /*0230*/  @!P0 BRA `(.L_x_4) ;  /* 0xfffffffc00dc8947 */ /* 0x000fea000383ffff */
.L_x_3:
[C---:B------:R-:W-:Y:S01]  /*0240*/  VIADD R3, R0.reuse, 0x10 ;  /* 0x0000001000037836 */ /* 0x040fe20000000000 */
[----:B------:R-:W-:Y:S01]  /*0250*/  UMOV UR5, 0x50 ;  /* 0x0000005000057882 */ /* 0x000fe20000000000 */
[----:B------:R-:W-:Y:S01]  /*0260*/  SHF.L.U32 R2, R5, R0, RZ ;  /* 0x0000000005027219 */ /* 0x000fe200000006ff */
[----:B------:R-:W-:Y:S01]  /*0270*/  ULEA UR5, UR6, UR5, 0x18 ;  /* 0x0000000506057291 */ /* 0x000fe2000f8ec0ff */
[----:B------:R-:W-:Y:S01]  /*0280*/  IMAD.SHL.U32 R0, R0, 0x20, RZ ;  /* 0x0000002000007824 */ /* 0x000fe200078e00ff */
[----:B------:R-:W-:-:S04]  /*0290*/  SHF.L.U32 R3, R4, R3, RZ ;  /* 0x0000000304037219 */ /* 0x000fc800000006ff */
[----:B------:R-:W-:-:S05]  /*02a0*/  LOP3.LUT R2, R3, R2, RZ, 0xfc, !PT ;  /* 0x0000000203027212 */ /* 0x000fca00078efcff */
[----:B------:R0:W-:Y:S04]  /*02b0*/  ATOMS.OR RZ, [UR5], R2 ;  /* 0x00000002ffff798c */ /* 0x0001e8000b000005 */
[----:B------:R0:W-:Y:S01]  /*02c0*/  STS [UR4], R0 ;  /* 0x00000000ff007988 */ /* 0x0001e20008000804 */
[----:B------:R-:W-:Y:S05]  /*02d0*/  BRA `(.L_x_2) ;  /* 0x0000000000107947 */ /* 0x000fea0003800000 */
.L_x_1:
[----:B------:R-:W-:Y:S01]  /*02e0*/  IMAD.MOV.U32 R0, RZ, RZ, -0x1 ;  /* 0xffffffffff007424 */ /* 0x000fe200078e00ff */
[----:B------:R-:W-:-:S04]  /*02f0*/  MOV R2, 0x320 ;  /* 0x0000032000027802 */ /* 0x000fc80000000f00 */
[----:B------:R0:W-:Y:S03]  /*0300*/  STS [UR4], R0 ;  /* 0x00000000ff007988 */ /* 0x0001e60008000804 */
[----:B0-----:R-:W-:Y:S05]  /*0310*/  CALL.REL.NOINC `($__internal_1_$__cuda_sm10x_tcgen05_guardrail_trap_phase_invalid_during_alloc) ;  /* 0x0000005000787944 */ /* 0x001fea0003c00000 */
.L_x_2:
[----:B------:R-:W-:Y:S05]  /*0320*/  WARPSYNC.ALL ;  /* 0x0000000000007948 */ /* 0x000fea0003800000 */
[----:B------:R-:W-:Y:S01]  /*0330*/  NOP ;  /* 0x0000000000007918 */ /* 0x000fe20000000000 */
.L_x_0:
[----:B------:R-:W1:Y:S08]  /*0340*/  LDC.64 R78, c[0x0][0x398] ;  /* 0x0000e600ff4e7b82 */ /* 0x000e700000000a00 */
[----:B------:R-:W2:Y:S02]  /*0350*/  S2UR UR5, SR_CgaSize ;  /* 0x00000000000579c3 */ /* 0x000ea40000008a00 */
[----:B--2---:R-:W-:-:S12]  /*0360*/  UIMAD UR5, UR5, -0xa0, URZ ;  /* 0xffffff60050578a4 */ /* 0x004fd8000f8e02ff */
[----:B------:R-:W2:Y:S01]  /*0370*/  LDCU UR5, c[0x0][UR5+0x2b0] ;  /* 0x00005600050577ac */ /* 0x000ea20008000800 */
[----:B------:R-:W-:Y:S02]  /*0380*/  SHF.R.U32.HI R86, RZ, 0x5, R36 ;  /* 0x00000005ff567819 */ /* 0x000fe40000011624 */
[----:B------:R-:W-:Y:S01]  /*0390*/  PRMT R119, RZ, 0x7610, R119 ;  /* 0x00007610ff777816 */ /* 0x000fe20000000077 */
[----:B------:R-:W3:Y:S01]  /*03a0*/  LDCU.64 UR14, c[0x0][0x3a8] ;  /* 0x00007500ff0e77ac */ /* 0x000ee20008000a00 */
[----:B------:R-:W4:Y:S01]  /*03b0*/  S2UR UR4, SR_CTAID.X ;  /* 0x00000000000479c3 */ /* 0x000f220000002500 */
[----:B------:R-:W0:Y:S01]  /*03c0*/  LDCU UR7, c[0x0][0x3a4] ;  /* 0x00007480ff0777ac */ /* 0x000e220008000800 */
[----:B------:R-:W0:Y:S06]  /*03d0*/  LDCU.128 UR24, c[0x0][0x380] ;  /* 0x00007000ff1877ac */ /* 0x000e2c0008000c00 */
[----:B------:R-:W5:Y:S01]  /*03e0*/  LDC R93, c[0x0][0x3a0] ;  /* 0x0000e800ff5d7b82 */ /* 0x000f620000000800 */
[----:B------:R-:W-:Y:S01]  /*03f0*/  UMOV UR6, 0x1 ;  /* 0x0000000100067882 */ /* 0x000fe20000000000 */
[----:B01----:R-:W-:Y:S01]  /*0400*/  VIADD R0, R79, 0x7f ;  /* 0x0000007f4f007836 */ /* 0x003fe20000000000 */
[----:B------:R-:W-:-:S02]  /*0410*/  IABS R11, R78 ;  /* 0x0000004e000b7213 */ /* 0x000fc40000000000 */
[----:B------:R-:W-:Y:S02]  /*0420*/  IABS R84, R79 ;  /* 0x0000004f00547213 */ /* 0x000fe40000000000 */
[----:B------:R-:W-:Y:S02]  /*0430*/  SHF.R.S32.HI R3, RZ, 0x1f, R0 ;  /* 0x0000001fff037819 */ /* 0x000fe40000011400 */
[----:B----4-:R-:W-:Y:S01]  /*0440*/  I2FP.F32.U32 R5, UR4 ;  /* 0x0000000400057c45 */ /* 0x010fe20008201000 */
[----:B------:R-:W-:Y:S01]  /*0450*/  UMOV UR4, 0x400 ;  /* 0x0000040000047882 */ /* 0x000fe20000000000 */
[----:B------:R-:W-:-:S03]  /*0460*/  LEA.HI R3, R3, R0, RZ, 0x7 ;  /* 0x0000000003037211 */ /* 0x000fc600078f38ff */
[----:B--2---:R-:W-:Y:S01]  /*0470*/  FMUL R5, R5, UR5 ;  /* 0x0000000505057c20 */ /* 0x004fe20008400000 */
[----:B------:R-:W-:Y:S01]  /*0480*/  SHF.R.S32.HI R3, RZ, 0x7, R3 ;  /* 0x00000007ff037819 */ /* 0x000fe20000011403 */
[----:B------:R-:W0:Y:S04]  /*0490*/  S2UR UR5, SR_CgaCtaId ;  /* 0x00000000000579c3 */ /* 0x000e280000008800 */
[----:B------:R-:W-:Y:S01]  /*04a0*/  IMAD.SHL.U32 R4, R3, 0x8, RZ ;  /* 0x0000000803047824 */ /* 0x000fe200078e00ff */
[----:B------:R-:W-:Y:S04]  /*04b0*/  F2I.U32.TRUNC.NTZ R5, R5 ;  /* 0x0000000500057305 */ /* 0x000fe8000020f000 */
[----:B------:R-:W-:-:S04]  /*04c0*/  IABS R7, R4 ;  /* 0x0000000400077213 */ /* 0x000fc80000000000 */
[----:B------:R-:W1:Y:S01]  /*04d0*/  I2F.RP R0, R7 ;  /* 0x0000000700007306 */ /* 0x000e620000209400 */
[----:B0-----:R-:W-:Y:S02]  /*04e0*/  ULEA UR18, UR5, UR4, 0x18 ;  /* 0x0000000405127291 */ /* 0x001fe4000f8ec0ff */
[----:B------:R-:W-:-:S05]  /*04f0*/  USHF.L.U32 UR4, UR5, 0x5, URZ ;  /* 0x0000000505047899 */ /* 0x000fca00080006ff */
[----:B-1----:R-:W0:Y:S01]  /*0500*/  MUFU.RCP R0, R0 ;  /* 0x0000000000007308 */ /* 0x002e220000001000 */
[----:B------:R-:W-:Y:S02]  /*0510*/  USHF.L.U32 UR22, UR5, 0x6, URZ ;  /* 0x0000000605167899 */ /* 0x000fe400080006ff */
[----:B------:R-:W-:-:S04]  /*0520*/  UIADD3 UR10, UPT, UPT, UR18, 0x2000, URZ ;  /* 0x00002000120a7890 */ /* 0x000fc8000fffe0ff */
[----:B------:R-:W-:Y:S02]  /*0530*/  VIADD R80, R86, UR22 ;  /* 0x0000001656507c36 */ /* 0x000fe40008000000 */
[----:B0-----:R-:W-:Y:S01]  /*0540*/  VIADD R2, R0, 0xffffffe ;  /* 0x0ffffffe00027836 */ /* 0x001fe20000000000 */
[----:B------:R-:W-:-:S03]  /*0550*/  IABS R0, R5 ;  /* 0x0000000500007213 */ /* 0x000fc60000000000 */
[----:B------:R0:W1:Y:S02]  /*0560*/  F2I.FTZ.U32.TRUNC.NTZ R3, R2 ;  /* 0x0000000200037305 */ /* 0x000064000021f000 */
[----:B0-----:R-:W-:Y:S02]  /*0570*/  IMAD.MOV.U32 R2, RZ, RZ, RZ ;  /* 0x000000ffff027224 */ /* 0x001fe400078e00ff */
[----:B-1----:R-:W-:-:S04]  /*0580*/  IMAD.MOV R6, RZ, RZ, -R3 ;  /* 0x000000ffff067224 */ /* 0x002fc800078e0a03 */
[----:B------:R-:W-:Y:S01]  /*0590*/  IMAD R9, R6, R7, RZ ;  /* 0x0000000706097224 */ /* 0x000fe200078e02ff */
[----:B------:R-:W-:-:S03]  /*05a0*/  IABS R6, R4 ;  /* 0x0000000400067213 */ /* 0x000fc60000000000 */
[----:B------:R-:W-:-:S04]  /*05b0*/  IMAD.HI.U32 R3, R3, R9, R2 ;  /* 0x0000000903037227 */ /* 0x000fc800078e0002 */
[----:B------:R-:W-:Y:S02]  /*05c0*/  IMAD.MOV R2, RZ, RZ, -R6 ;  /* 0x000000ffff027224 */ /* 0x000fe400078e0a06 */
[----:B------:R-:W-:-:S04]  /*05d0*/  IMAD.HI.U32 R3, R3, R0, RZ ;  /* 0x0000000003037227 */ /* 0x000fc800078e00ff */
[----:B------:R-:W-:Y:S01]  /*05e0*/  IMAD R0, R3, R2, R0 ;  /* 0x0000000203007224 */ /* 0x000fe200078e0200 */
[----:B------:R-:W-:Y:S04]  /*05f0*/  BAR.SYNC.DEFER_BLOCKING 0x0 ;  /* 0x0000000000007b1d */ /* 0x000fe80000010000 */
[----:B------:R-:W-:-:S13]  /*0600*/  ISETP.GT.U32.AND P1, PT, R7, R0, PT ;  /* 0x000000000700720c */ /* 0x000fda0003f24070 */
[----:B------:R-:W-:Y:S02]  /*0610*/  @!P1 IMAD.IADD R0, R0, 0x1, -R7 ;  /* 0x0000000100009824 */ /* 0x000fe400078e0a07 */
[----:B------:R-:W-:Y:S01]  /*0620*/  @!P1 VIADD R3, R3, 0x1 ;  /* 0x0000000103039836 */ /* 0x000fe20000000000 */
[----:B------:R-:W-:Y:S02]  /*0630*/  ISETP.NE.AND P1, PT, R4, RZ, PT ;  /* 0x000000ff0400720c */ /* 0x000fe40003f25270 */
[----:B------:R-:W-:Y:S02]  /*0640*/  ISETP.GE.U32.AND P0, PT, R0, R7, PT ;  /* 0x000000070000720c */ /* 0x000fe40003f06070 */
[----:B------:R-:W-:-:S04]  /*0650*/  LOP3.LUT R0, R5, R4, RZ, 0x3c, !PT ;  /* 0x0000000405007212 */ /* 0x000fc800078e3cff */
[----:B------:R-:W-:Y:S01]  /*0660*/  ISETP.GE.AND P2, PT, R0, RZ, PT ;  /* 0x000000ff0000720c */ /* 0x000fe20003f46270 */
[----:B------:R-:W-:-:S06]  /*0670*/  VIADD R0, R78, 0x7f ;  /* 0x0000007f4e007836 */ /* 0x000fcc0000000000 */
[----:B------:R-:W-:-:S04]  /*0680*/  @P0 VIADD R3, R3, 0x1 ;  /* 0x0000000103030836 */ /* 0x000fc80000000000 */
[----:B------:R-:W-:Y:S01]  /*0690*/  IMAD.MOV.U32 R2, RZ, RZ, R3 ;  /* 0x000000ffff027224 */ /* 0x000fe200078e0003 */
[----:B------:R-:W-:-:S03]  /*06a0*/  SHF.R.S32.HI R3, RZ, 0x1f, R0 ;  /* 0x0000001fff037819 */ /* 0x000fc60000011400 */
[----:B------:R-:W-:Y:S01]  /*06b0*/  @!P2 IMAD.MOV R2, RZ, RZ, -R2 ;  /* 0x000000ffff02a224 */ /* 0x000fe200078e0a02 */
[----:B------:R-:W-:Y:S02]  /*06c0*/  @!P1 LOP3.LUT R2, RZ, R4, RZ, 0x33, !PT ;  /* 0x00000004ff029212 */ /* 0x000fe400078e33ff */
[----:B------:R-:W-:-:S03]  /*06d0*/  LEA.HI R3, R3, R0, RZ, 0x7 ;  /* 0x0000000003037211 */ /* 0x000fc600078f38ff */
[----:B------:R-:W-:Y:S02]  /*06e0*/  IMAD.SHL.U32 R8, R2, 0x8, RZ ;  /* 0x0000000802087824 */ /* 0x000fe400078e00ff */
[----:B------:R-:W-:-:S03]  /*06f0*/  IMAD.MOV R2, RZ, RZ, -R2 ;  /* 0x000000ffff027224 */ /* 0x000fc600078e0a02 */
[----:B------:R-:W-:Y:S01]  /*0700*/  LEA.HI.SX32 R3, R3, -R8, 0x19 ;  /* 0x8000000803037211 */ /* 0x000fe200078fcaff */
[----:B------:R-:W-:-:S03]  /*0710*/  IMAD R10, R4, R2, R5 ;  /* 0x00000002040a7224 */ /* 0x000fc600078e0205 */
[----:B------:R-:W-:Y:S02]  /*0720*/  VIMNMX R13, PT, PT, R3, 0x8, PT ;  /* 0x00000008030d7848 */ /* 0x000fe40003fe0100 */
[----:B------:R-:W-:Y:S02]  /*0730*/  IABS R9, R10 ;  /* 0x0000000a00097213 */ /* 0x000fe40000000000 */
[-C--:B------:R-:W-:Y:S02]  /*0740*/  IABS R7, R13.reuse ;  /* 0x0000000d00077213 */ /* 0x080fe40000000000 */
[----:B------:R-:W-:Y:S02]  /*0750*/  IABS R4, R13 ;  /* 0x0000000d00047213 */ /* 0x000fe40000000000 */
[----:B------:R-:W0:Y:S08]  /*0760*/  I2F.RP R0, R7 ;  /* 0x0000000700007306 */ /* 0x000e300000209400 */
[----:B0-----:R-:W0:Y:S02]  /*0770*/  MUFU.RCP R0, R0 ;  /* 0x0000000000007308 */ /* 0x001e240000001000 */
[----:B0-----:R-:W-:-:S02]  /*0780*/  VIADD R3, R0, 0xffffffe ;  /* 0x0ffffffe00037836 */ /* 0x001fc40000000000 */
[----:B------:R-:W-:-:S04]  /*0790*/  IMAD.MOV R0, RZ, RZ, -R4 ;  /* 0x000000ffff007224 */ /* 0x000fc800078e0a04 */
[----:B------:R-:W0:Y:S02]  /*07a0*/  F2I.FTZ.U32.TRUNC.NTZ R3, R3 ;  /* 0x0000000300037305 */ /* 0x000e24000021f000 */
[----:B0-----:R-:W-:-:S04]  /*07b0*/  IMAD.MOV R6, RZ, RZ, -R3 ;  /* 0x000000ffff067224 */ /* 0x001fc800078e0a03 */
[----:B------:R-:W-:Y:S02]  /*07c0*/  IMAD.MOV.U32 R2, RZ, RZ, R6 ;  /* 0x000000ffff027224 */ /* 0x000fe400078e0006 */
[----:B------:R-:W0:Y:S02]  /*07d0*/  I2F.RP R6, R84 ;  /* 0x0000005400067306 */ /* 0x000e240000209400 */
[----:B------:R-:W-:Y:S02]  /*07e0*/  IMAD R5, R2, R7, RZ ;  /* 0x0000000702057224 */ /* 0x000fe400078e02ff */
[----:B------:R-:W-:-:S04]  /*07f0*/  IMAD.MOV.U32 R2, RZ, RZ, RZ ;  /* 0x000000ffff027224 */ /* 0x000fc800078e00ff */
[----:B------:R-:W-:Y:S02]  /*0800*/  IMAD.HI.U32 R2, R3, R5, R2 ;  /* 0x0000000503027227 */ /* 0x000fe400078e0002 */
[----:B------:R-:W1:Y:S04]  /*0810*/  I2F.RP R3, R11 ;  /* 0x0000000b00037306 */ /* 0x000e680000209400 */
[----:B------:R-:W-:-:S04]  /*0820*/  IMAD.HI.U32 R2, R2, R9, RZ ;  /* 0x0000000902027227 */ /* 0x000fc800078e00ff */
[----:B------:R-:W-:Y:S01]  /*0830*/  IMAD R0, R2, R0, R9 ;  /* 0x0000000002007224 */ /* 0x000fe200078e0209 */
[----:B0-----:R-:W0:Y:S01]  /*0840*/  MUFU.RCP R6, R6 ;  /* 0x0000000600067308 */ /* 0x001e220000001000 */
[----:B------:R-:W-:-:S03]  /*0850*/  IMAD.U32 R9, RZ, RZ, UR4 ;  /* 0x00000004ff097e24 */ /* 0x000fc6000f8e00ff */
[----:B------:R-:W-:-:S04]  /*0860*/  ISETP.GT.U32.AND P1, PT, R7, R0, PT ;  /* 0x000000000700720c */ /* 0x000fc80003f24070 */
[----:B-1----:R-:W1:Y:S09]  /*0870*/  MUFU.RCP R3, R3 ;  /* 0x0000000300037308 */ /* 0x002e720000001000 */
[----:B------:R-:W-:Y:S02]  /*0880*/  @!P1 IMAD.IADD R0, R0, 0x1, -R7 ;  /* 0x0000000100009824 */ /* 0x000fe400078e0a07 */
[----:B------:R-:W-:Y:S01]  /*0890*/  @!P1 VIADD R2, R2, 0x1 ;  /* 0x0000000102029836 */ /* 0x000fe20000000000 */
[----:B------:R-:W-:-:S02]  /*08a0*/  ISETP.NE.AND P1, PT, R13, RZ, PT ;  /* 0x000000ff0d00720c */ /* 0x000fc40003f25270 */
[----:B------:R-:W-:Y:S01]  /*08b0*/  ISETP.GE.U32.AND P0, PT, R0, R7, PT ;  /* 0x000000070000720c */ /* 0x000fe20003f06070 */
[----:B0-----:R-:W-:Y:S01]  /*08c0*/  VIADD R7, R6, 0xffffffe ;  /* 0x0ffffffe06077836 */ /* 0x001fe20000000000 */
[----:B------:R-:W-:Y:S01]  /*08d0*/  LOP3.LUT R0, R10, R13, RZ, 0x3c, !PT ;  /* 0x0000000d0a007212 */ /* 0x000fe200078e3cff */
[----:B-1----:R-:W-:Y:S02]  /*08e0*/  VIADD R4, R3, 0xffffffe ;  /* 0x0ffffffe03047836 */ /* 0x002fe40000000000 */
[----:B------:R-:W-:Y:S01]  /*08f0*/  IMAD.MOV.U32 R6, RZ, RZ, RZ ;  /* 0x000000ffff067224 */ /* 0x000fe200078e00ff */
[----:B------:R-:W-:Y:S01]  /*0900*/  ISETP.GE.AND P2, PT, R0, RZ, PT ;  /* 0x000000ff0000720c */ /* 0x000fe20003f46270 */
[----:B------:R0:W1:Y:S06]  /*0910*/  F2I.FTZ.U32.TRUNC.NTZ R5, R4 ;  /* 0x0000000400057305 */ /* 0x00006c000021f000 */
[----:B------:R-:W-:-:S02]  /*0920*/  @P0 VIADD R2, R2, 0x1 ;  /* 0x0000000102020836 */ /* 0x000fc40000000000 */
[----:B------:R-:W2:Y:S01]  /*0930*/  F2I.FTZ.U32.TRUNC.NTZ R7, R7 ;  /* 0x0000000700077305 */ /* 0x000ea2000021f000 */
[----:B0-----:R-:W-:Y:S02]  /*0940*/  IMAD.MOV.U32 R4, RZ, RZ, RZ ;  /* 0x000000ffff047224 */ /* 0x001fe400078e00ff */
[----:B------:R-:W-:Y:S01]  /*0950*/  IMAD.MOV.U32 R12, RZ, RZ, R2 ;  /* 0x000000ffff0c7224 */ /* 0x000fe200078e0002 */
[----:B------:R-:W-:-:S03]  /*0960*/  LOP3.LUT R2, R36, 0x3f, RZ, 0xc0, !PT ;  /* 0x0000003f24027812 */ /* 0x000fc600078ec0ff */
[----:B------:R-:W-:Y:S01]  /*0970*/  @!P2 IMAD.MOV R12, RZ, RZ, -R12 ;  /* 0x000000ffff0ca224 */ /* 0x000fe200078e0a0c */
[----:B------:R-:W-:Y:S01]  /*0980*/  @!P1 LOP3.LUT R12, RZ, R13, RZ, 0x33, !PT ;  /* 0x0000000dff0c9212 */ /* 0x000fe200078e33ff */
[----:B-1----:R-:W-:Y:S01]  /*0990*/  IMAD.MOV R3, RZ, RZ, -R5 ;  /* 0x000000ffff037224 */ /* 0x002fe200078e0a05 */
[----:B------:R-:W-:-:S03]  /*09a0*/  LOP3.LUT R9, R2, 0x40, R9, 0xf8, !PT ;  /* 0x0000004002097812 */ /* 0x000fc600078ef809 */
[----:B------:R-:W-:Y:S02]  /*09b0*/  IMAD.MOV R0, RZ, RZ, -R12 ;  /* 0x000000ffff007224 */ /* 0x000fe400078e0a0c */
[----:B------:R-:W-:Y:S02]  /*09c0*/  IMAD.MOV.U32 R2, RZ, RZ, R3 ;  /* 0x000000ffff027224 */ /* 0x000fe400078e0003 */
[----:B------:R-:W-:Y:S02]  /*09d0*/  IMAD R0, R13, R0, R10 ;  /* 0x000000000d007224 */ /* 0x000fe400078e020a */
[----:B--2---:R-:W-:Y:S01]  /*09e0*/  IMAD.MOV R81, RZ, RZ, -R7 ;  /* 0x000000ffff517224 */ /* 0x004fe200078e0a07 */
[----:B------:R-:W0:Y:S01]  /*09f0*/  LDS R10, [UR18] ;  /* 0x00000012ff0a7984 */ /* 0x000e220008000800 */
[----:B------:R-:W-:Y:S02]  /*0a00*/  IMAD.IADD R0, R8, 0x1, R0 ;  /* 0x0000000108007824 */ /* 0x000fe400078e0200 */
[----:B------:R-:W-:-:S02]  /*0a10*/  IMAD.SHL.U32 R3, R12, 0x80, RZ ;  /* 0x000000800c037824 */ /* 0x000fc400078e00ff */
[----:B------:R-:W-:Y:S02]  /*0a20*/  IMAD R13, R2, R11, RZ ;  /* 0x0000000b020d7224 */ /* 0x000fe400078e02ff */
[----:B------:R-:W-:Y:S01]  /*0a30*/  IMAD R2, R0, 0x80, R9 ;  /* 0x0000008000027824 */ /* 0x000fe200078e0209 */
[----:B------:R-:W-:Y:S01]  /*0a40*/  LOP3.LUT R80, R3, 0x43, R80, 0xf8, !PT ;  /* 0x0000004303507812 */ /* 0x000fe200078ef850 */
[----:B------:R-:W-:Y:S02]  /*0a50*/  IMAD R81, R81, R84, RZ ;  /* 0x0000005451517224 */ /* 0x000fe400078e02ff */
[----:B------:R-:W-:Y:S01]  /*0a60*/  IMAD.HI.U32 R4, R5, R13, R4 ;  /* 0x0000000d05047227 */ /* 0x000fe200078e0004 */
[----:B------:R-:W-:Y:S02]  /*0a70*/  IABS R0, R2 ;  /* 0x0000000200007213 */ /* 0x000fe40000000000 */
[----:B------:R-:W-:Y:S01]  /*0a80*/  IABS R25, R80 ;  /* 0x0000005000197213 */ /* 0x000fe20000000000 */
[----:B------:R-:W-:Y:S01]  /*0a90*/  IMAD.HI.U32 R81, R7, R81, R6 ;  /* 0x0000005107517227 */ /* 0x000fe200078e0006 */
[----:B------:R-:W-:-:S02]  /*0aa0*/  LOP3.LUT R32, R80, 0x4, RZ, 0xfc, !PT ;  /* 0x0000000450207812 */ /* 0x000fc400078efcff */
[C---:B------:R-:W-:Y:S01]  /*0ab0*/  LOP3.LUT R44, R80.reuse, 0x8, RZ, 0xfc, !PT ;  /* 0x00000008502c7812 */ /* 0x040fe200078efcff */
[----:B------:R-:W-:Y:S01]  /*0ac0*/  IMAD.MOV.U32 R7, RZ, RZ, R0 ;  /* 0x000000ffff077224 */ /* 0x000fe200078e0000 */
[----:B------:R-:W-:Y:S01]  /*0ad0*/  IABS R46, R32 ;  /* 0x00000020002e7213 */ /* 0x000fe20000000000 */
[----:B------:R-:W-:Y:S01]  /*0ae0*/  IMAD.HI.U32 R0, R81, R25, RZ ;  /* 0x0000001951007227 */ /* 0x000fe200078e00ff */
[C---:B------:R-:W-:Y:S02]  /*0af0*/  LOP3.LUT R38, R80.reuse, 0xc, RZ, 0xfc, !PT ;  /* 0x0000000c50267812 */ /* 0x040fe400078efcff */
[----:B------:R-:W-:Y:S01]  /*0b00*/  LOP3.LUT R34, R80, 0x14, RZ, 0xfc, !PT ;  /* 0x0000001450227812 */ /* 0x000fe200078efcff */
[----:B------:R-:W-:Y:S01]  /*0b10*/  IMAD.HI.U32 R4, R4, R7, RZ ;  /* 0x0000000704047227 */ /* 0x000fe200078e00ff */
[----:B------:R-:W-:Y:S02]  /*0b20*/  IABS R29, R44 ;  /* 0x0000002c001d7213 */ /* 0x000fe40000000000 */
[----:B------:R-:W-:Y:S01]  /*0b30*/  LOP3.LUT R42, R80, 0x10, RZ, 0xfc, !PT ;  /* 0x00000010502a7812 */ /* 0x000fe200078efcff */
[----:B------:R-:W-:Y:S01]  /*0b40*/  IMAD.MOV R0, RZ, RZ, -R0 ;  /* 0x000000ffff007224 */ /* 0x000fe200078e0a00 */
[----:B------:R-:W-:Y:S01]  /*0b50*/  IABS R47, R38 ;  /* 0x00000026002f7213 */ /* 0x000fe20000000000 */
[----:B------:R-:W-:Y:S01]  /*0b60*/  IMAD.MOV R4, RZ, RZ, -R4 ;  /* 0x000000ffff047224 */ /* 0x000fe200078e0a04 */
[----:B------:R-:W-:Y:S01]  /*0b70*/  IABS R37, R34 ;  /* 0x0000002200257213 */ /* 0x000fe20000000000 */
[----:B------:R-:W-:Y:S01]  /*0b80*/  IMAD R25, R84, R0, R25 ;  /* 0x0000000054197224 */ /* 0x000fe200078e0219 */
[----:B------:R-:W-:Y:S01]  /*0b90*/  IABS R31, R42 ;  /* 0x0000002a001f7213 */ /* 0x000fe20000000000 */
[----:B------:R-:W-:Y:S01]  /*0ba0*/  IMAD R0, R11, R4, R7 ;  /* 0x000000040b007224 */ /* 0x000fe200078e0207 */
[----:B------:R-:W-:Y:S01]  /*0bb0*/  LOP3.LUT R50, R80, 0x20, RZ, 0xfc, !PT ;  /* 0x0000002050327812 */ /* 0x000fe200078efcff */
[----:B------:R-:W-:Y:S01]  /*0bc0*/  IMAD.SHL.U32 R6, R86, 0x200000, RZ ;  /* 0x0020000056067824 */ /* 0x000fe200078e00ff */
[----:B------:R-:W-:Y:S01]  /*0bd0*/  LOP3.LUT R40, R80, 0x18, RZ, 0xfc, !PT ;  /* 0x0000001850287812 */ /* 0x000fe200078efcff */
[----:B------:R-:W-:Y:S01]  /*0be0*/  IMAD.HI.U32 R5, R81, R46, RZ ;  /* 0x0000002e51057227 */ /* 0x000fe200078e00ff */
[----:B------:R-:W-:-:S02]  /*0bf0*/  ISETP.GT.U32.AND P0, PT, R11, R0, PT ;  /* 0x000000000b00720c */ /* 0x000fc40003f04070 */
[----:B------:R-:W-:Y:S01]  /*0c00*/  LOP3.LUT R6, R6, 0x600000, RZ, 0xc0, !PT ;  /* 0x0060000006067812 */ /* 0x000fe200078ec0ff */
[----:B------:R-:W-:Y:S01]  /*0c10*/  IMAD.MOV R5, RZ, RZ, -R5 ;  /* 0x000000ffff057224 */ /* 0x000fe200078e0a05 */
[----:B------:R-:W-:Y:S01]  /*0c20*/  LOP3.LUT R49, R80, 0x28, RZ, 0xfc, !PT ;  /* 0x0000002850317812 */ /* 0x000fe200078efcff */
[C---:B------:R-:W-:Y:S01]  /*0c30*/  IMAD.HI.U32 R4, R81.reuse, R29, RZ ;  /* 0x0000001d51047227 */ /* 0x040fe200078e00ff */
[----:B------:R-:W-:Y:S02]  /*0c40*/  R2UR UR12, R6 ;  /* 0x00000000060c72ca */ /* 0x000fe400000e0000 */
[----:B------:R-:W-:Y:S01]  /*0c50*/  LOP3.LUT R45, R80, 0x38, RZ, 0xfc, !PT ;  /* 0x00000038502d7812 */ /* 0x000fe200078efcff */
[----:B------:R-:W-:Y:S01]  /*0c60*/  IMAD R46, R84, R5, R46 ;  /* 0x00000005542e7224 */ /* 0x000fe200078e022e */
[----:B------:R-:W-:Y:S01]  /*0c70*/  IABS R35, R50 ;  /* 0x0000003200237213 */ /* 0x000fe20000000000 */
[----:B------:R-:W-:Y:S01]  /*0c80*/  IMAD.HI.U32 R5, R81, R47, RZ ;  /* 0x0000002f51057227 */ /* 0x000fe200078e00ff */
[----:B------:R-:W-:-:S02]  /*0c90*/  LOP3.LUT R48, R80, 0x30, RZ, 0xfc, !PT ;  /* 0x0000003050307812 */ /* 0x000fc400078efcff */
[----:B------:R-:W-:Y:S01]  /*0ca0*/  IABS R33, R40 ;  /* 0x0000002800217213 */ /* 0x000fe20000000000 */
[----:B------:R-:W-:Y:S01]  /*0cb0*/  @!P0 IMAD.IADD R0, R0, 0x1, -R11 ;  /* 0x0000000100008824 */ /* 0x000fe200078e0a0b */
[----:B------:R-:W-:Y:S01]  /*0cc0*/  IABS R39, R49 ;  /* 0x0000003100277213 */ /* 0x000fe20000000000 */
[----:B------:R-:W-:Y:S01]  /*0cd0*/  IMAD.HI.U32 R7, R81, R37, RZ ;  /* 0x0000002551077227 */ /* 0x000fe200078e00ff */
[----:B------:R-:W-:Y:S02]  /*0ce0*/  IABS R43, R45 ;  /* 0x0000002d002b7213 */ /* 0x000fe40000000000 */
[----:B------:R-:W-:Y:S01]  /*0cf0*/  ISETP.GT.U32.AND P0, PT, R11, R0, PT ;  /* 0x000000000b00720c */ /* 0x000fe20003f04070 */
[----:B------:R-:W-:Y:S01]  /*0d00*/  IMAD.MOV R4, RZ, RZ, -R4 ;  /* 0x000000ffff047224 */ /* 0x000fe200078e0a04 */
[----:B------:R-:W-:Y:S01]  /*0d10*/  ISETP.GE.AND P1, PT, R2, RZ, PT ;  /* 0x000000ff0200720c */ /* 0x000fe20003f26270 */
[----:B------:R-:W-:Y:S01]  /*0d20*/  IMAD.HI.U32 R6, R81, R31, RZ ;  /* 0x0000001f51067227 */ /* 0x000fe200078e00ff */
[----:B------:R-:W-:-:S02]  /*0d30*/  IABS R41, R48 ;  /* 0x0000003000297213 */ /* 0x000fc40000000000 */
[----:B0-----:R-:W-:Y:S01]  /*0d40*/  R2UR UR19, R10 ;  /* 0x000000000a1372ca */ /* 0x001fe200000e0000 */
[----:B------:R-:W-:Y:S02]  /*0d50*/  IMAD.MOV R5, RZ, RZ, -R5 ;  /* 0x000000ffff057224 */ /* 0x000fe400078e0a05 */
[----:B------:R-:W-:Y:S02]  /*0d60*/  IMAD.MOV R7, RZ, RZ, -R7 ;  /* 0x000000ffff077224 */ /* 0x000fe400078e0a07 */
[----:B------:R-:W-:Y:S02]  /*0d70*/  IMAD R29, R84, R4, R29 ;  /* 0x00000004541d7224 */ /* 0x000fe400078e021d */
[----:B------:R-:W-:Y:S01]  /*0d80*/  @!P0 IMAD.IADD R0, R0, 0x1, -R11 ;  /* 0x0000000100008824 */ /* 0x000fe200078e0a0b */
[----:B------:R-:W-:Y:S01]  /*0d90*/  ISETP.NE.AND P0, PT, R78, RZ, PT ;  /* 0x000000ff4e00720c */ /* 0x000fe20003f05270 */
[----:B------:R-:W-:Y:S02]  /*0da0*/  IMAD.MOV R6, RZ, RZ, -R6 ;  /* 0x000000ffff067224 */ /* 0x000fe400078e0a06 */
[----:B------:R-:W-:-:S04]  /*0db0*/  IMAD.HI.U32 R4, R81, R35, RZ ;  /* 0x0000002351047227 */ /* 0x000fc800078e00ff */
[C---:B------:R-:W-:Y:S02]  /*0dc0*/  IMAD R47, R84.reuse, R5, R47 ;  /* 0x00000005542f7224 */ /* 0x040fe400078e022f */
[----:B------:R-:W-:Y:S02]  /*0dd0*/  IMAD R37, R84, R7, R37 ;  /* 0x0000000754257224 */ /* 0x000fe400078e0225 */
[----:B------:R-:W-:Y:S01]  /*0de0*/  IMAD.MOV.U32 R77, RZ, RZ, R0 ;  /* 0x000000ffff4d7224 */ /* 0x000fe200078e0000 */
[----:B------:R-:W-:Y:S01]  /*0df0*/  SHF.R.U32.HI R0, RZ, 0x6, R36 ;  /* 0x00000006ff007819 */ /* 0x000fe20000011624 */
[----:B------:R-:W-:-:S03]  /*0e00*/  IMAD.HI.U32 R8, R81, R33, RZ ;  /* 0x0000002151087227 */ /* 0x000fc600078e00ff */
[----:B------:R-:W-:Y:S01]  /*0e10*/  SGXT.U32 R0, R0, 0x1 ;  /* 0x000000010000781a */ /* 0x000fe20000000000 */
[----:B------:R-:W-:Y:S02]  /*0e20*/  IMAD R31, R84, R6, R31 ;  /* 0x00000006541f7224 */ /* 0x000fe400078e021f */
[----:B------:R-:W-:-:S04]  /*0e30*/  IMAD.HI.U32 R5, R81, R39, RZ ;  /* 0x0000002751057227 */ /* 0x000fc800078e00ff */
[----:B------:R-:W-:-:S04]  /*0e40*/  IMAD.HI.U32 R7, R81, R43, RZ ;  /* 0x0000002b51077227 */ /* 0x000fc800078e00ff */
[----:B------:R-:W-:Y:S02]  /*0e50*/  IMAD.MOV R4, RZ, RZ, -R4 ;  /* 0x000000ffff047224 */ /* 0x000fe400078e0a04 */
[----:B------:R-:W-:-:S04]  /*0e60*/  IMAD.HI.U32 R6, R81, R41, RZ ;  /* 0x0000002951067227 */ /* 0x000fc800078e00ff */
[----:B------:R-:W-:Y:S02]  /*0e70*/  IMAD.MOV R8, RZ, RZ, -R8 ;  /* 0x000000ffff087224 */ /* 0x000fe400078e0a08 */
[----:B------:R-:W-:Y:S02]  /*0e80*/  IMAD.MOV R5, RZ, RZ, -R5 ;  /* 0x000000ffff057224 */ /* 0x000fe400078e0a05 */
[----:B------:R-:W-:Y:S02]  /*0e90*/  IMAD.MOV R7, RZ, RZ, -R7 ;  /* 0x000000ffff077224 */ /* 0x000fe400078e0a07 */
[----:B------:R-:W-:Y:S01]  /*0ea0*/  IMAD R35, R84, R4, R35 ;  /* 0x0000000454237224 */ /* 0x000fe200078e0223 */
[----:B------:R-:W-:Y:S01]  /*0eb0*/  LOP3.LUT R4, R36, 0x7f, RZ, 0xc0, !PT ;  /* 0x0000007f24047812 */ /* 0x000fe200078ec0ff */
[----:B------:R-:W-:Y:S02]  /*0ec0*/  IMAD.MOV R6, RZ, RZ, -R6 ;  /* 0x000000ffff067224 */ /* 0x000fe400078e0a06 */
[----:B------:R-:W-:-:S02]  /*0ed0*/  IMAD R33, R84, R8, R33 ;  /* 0x0000000854217224 */ /* 0x000fc400078e0221 */
[C---:B------:R-:W-:Y:S02]  /*0ee0*/  IMAD R39, R84.reuse, R5, R39 ;  /* 0x0000000554277224 */ /* 0x040fe400078e0227 */
[----:B------:R-:W-:Y:S01]  /*0ef0*/  @!P1 IMAD.MOV R77, RZ, RZ, -R77 ;  /* 0x000000ffff4d9224 */ /* 0x000fe200078e0a4d */
[----:B------:R-:W-:Y:S01]  /*0f00*/  @!P0 LOP3.LUT R77, RZ, R78, RZ, 0x33, !PT ;  /* 0x0000004eff4d8212 */ /* 0x000fe200078e33ff */
[----:B------:R-:W-:Y:S01]  /*0f10*/  IMAD R43, R84, R7, R43 ;  /* 0x00000007542b7224 */ /* 0x000fe200078e022b */
[----:B------:R-:W-:Y:S01]  /*0f20*/  ISETP.NE.U32.AND P1, PT, R4, RZ, PT ;  /* 0x000000ff0400720c */ /* 0x000fe20003f25070 */
[----:B------:R-:W-:Y:S02]  /*0f30*/  IMAD R41, R84, R6, R41 ;  /* 0x0000000654297224 */ /* 0x000fe400078e0229 */
[----:B---3--:R-:W-:Y:S02]  /*0f40*/  IMAD.U32 R7, RZ, RZ, UR14 ;  /* 0x0000000eff077e24 */ /* 0x008fe4000f8e00ff */
[----:B------:R-:W-:-:S02]  /*0f50*/  IMAD.U32 R9, RZ, RZ, UR14 ;  /* 0x0000000eff097e24 */ /* 0x000fc4000f8e00ff */
[----:B------:R-:W-:Y:S02]  /*0f60*/  IMAD.U32 R11, RZ, RZ, UR14 ;  /* 0x0000000eff0b7e24 */ /* 0x000fe4000f8e00ff */
[----:B------:R-:W-:Y:S02]  /*0f70*/  IMAD.U32 R13, RZ, RZ, UR14 ;  /* 0x0000000eff0d7e24 */ /* 0x000fe4000f8e00ff */
[----:B-----5:R-:W-:Y:S02]  /*0f80*/  VIADD R5, R93, 0x1f ;  /* 0x0000001f5d057836 */ /* 0x020fe40000000000 */
[----:B------:R-:W-:Y:S01]  /*0f90*/  IMAD R8, R0, UR14, RZ ;  /* 0x0000000e00087c24 */ /* 0x000fe2000f8e02ff */
[----:B------:R-:W-:Y:S06]  /*0fa0*/  BAR.SYNC.DEFER_BLOCKING 0x0 ;  /* 0x0000000000007b1d */ /* 0x000fec0000010000 */
[----:B------:R-:W-:Y:S05]  /*0fb0*/  BRA.U UP0, `(.L_x_5) ;  /* 0x0000000100187547 */ /* 0x000fea000b800000 */
[----:B------:R-:W-:Y:S01]  /*0fc0*/  ELECT P0, URZ, PT ;  /* 0x0000000000ff782f */ /* 0x000fe20003800000 */
[----:B------:R-:W-:Y:S01]  /*0fd0*/  IMAD.MOV.U32 R6, RZ, RZ, 0x1 ;  /* 0x00000001ff067424 */ /* 0x000fe200078e00ff */
[----:B------:R-:W-:Y:S01]  /*0fe0*/  UMOV UR4, 0x40 ;  /* 0x0000004000047882 */ /* 0x000fe20000000000 */
[----:B------:R-:W-:Y:S01]  /*0ff0*/  UVIRTCOUNT.DEALLOC.SMPOOL 0x80 ;  /* 0x000000800000784c */ /* 0x000fe20000000000 */
[----:B------:R-:W-:-:S09]  /*1000*/  ULEA UR4, UR5, UR4, 0x18 ;  /* 0x0000000405047291 */ /* 0x000fd2000f8ec0ff */
[----:B------:R0:W-:Y:S03]  /*1010*/  @P0 STS.U8 [UR4], R6 ;  /* 0x00000006ff000988 */ /* 0x0001e60008000004 */
.L_x_5:
[----:B------:R-:W-:Y:S01]  /*1020*/  UIADD3 UR12, UPT, UPT, UR19, UR12, URZ ;  /* 0x0000000c130c7290 */ /* 0x000fe2000fffe0ff */
[----:B------:R-:W-:Y:S01]  /*1030*/  IMAD R77, R77, UR7, RZ ;  /* 0x000000074d4d7c24 */ /* 0x000fe2000f8e02ff */
[----:B------:R-:W-:Y:S01]  /*1040*/  VOTEU.ALL UP1, P1 ;  /* 0x0000000000ff7886 */ /* 0x000fe20000820000 */
[----:B------:R-:W-:Y:S01]  /*1050*/  UMOV UR13, UR10 ;  /* 0x0000000a000d7c82 */ /* 0x000fe20008000000 */
[----:B------:R-:W-:Y:S01]  /*1060*/  VOTEU.ALL UP2, P1 ;  /* 0x0000000000ff7886 */ /* 0x000fe20000840000 */
[----:B------:R-:W-:Y:S01]  /*1070*/  ISETP.GT.AND P0, PT, R5, 0x1f, PT ;  /* 0x0000001f0500780c */ /* 0x000fe20003f04270 */
[----:B------:R-:W-:Y:S01]  /*1080*/  IMAD R20, R7, 0x2, R8 ;  /* 0x0000000207147824 */ /* 0x000fe200078e0208 */
[----:B------:R-:W-:-:S04]  /*1090*/  @!UP1 UIADD3 UR4, UPT, UPT, -UR6, 0x100000, URZ ;  /* 0x0010000006049890 */ /* 0x000fc8000fffe1ff */
[----:B------:R-:W-:Y:S02]  /*10a0*/  @!UP1 USHF.L.U32 UR5, UR4, 0xb, URZ ;  /* 0x0000000b04059899 */ /* 0x000fe400080006ff */
[----:B------:R-:W-:Y:S01]  /*10b0*/  @!UP1 USHF.L.U32 UR4, UR4, 0x1, URZ ;  /* 0x0000000104049899 */ /* 0x000fe200080006ff */
[----:B------:R-:W-:Y:S01]  /*10c0*/  STTM.16dp32bit_t0_t15.x32 tmem[UR12], RZ ;  /* 0x000000ff000079ed */ /* 0x000fe20008a8000c */
[----:B------:R-:W-:Y:S01]  /*10d0*/  STTM.16dp32bit_t16_t31.x32 tmem[UR12+0x20], RZ ;  /* 0x000020ff000079ed */ /* 0x000fe20008aa000c */
[----:B------:R-:W1:Y:S02]  /*10e0*/  FENCE.VIEW.ASYNC.T ;  /* 0x00000000000073c6 */ /* 0x000e640000000200 */
[----:B-1----:R-:W-:Y:S01]  /*10f0*/  BAR.SYNC.DEFER_BLOCKING 0x0 ;  /* 0x0000000000007b1d */ /* 0x002fe20000010000 */
[----:B------:R-:W-:Y:S01]  /*1100*/  IADD3 R69, P3, PT, R77, UR24, RZ ;  /* 0x000000184d457c10 */ /* 0x000fe2000ff7e0ff */
[----:B------:R-:W-:Y:S01]  /*1110*/  IMAD R52, R9, 0x2, R20 ;  /* 0x0000000209347824 */ /* 0x000fe200078e0214 */
[----:B------:R-:W-:-:S02]  /*1120*/  ISETP.LT.AND P2, PT, R0, R93, P0 ;  /* 0x0000005d0000720c */ /* 0x000fc40000741270 */
[----:B------:R-:W-:Y:S01]  /*1130*/  LEA.HI.X.SX32 R77, R77, UR25, 0x1, P3 ;  /* 0x000000194d4d7c11 */ /* 0x000fe200098f0eff */
[----:B------:R-:W-:Y:S01]  /*1140*/  IMAD R82, R11, 0x2, R52 ;  /* 0x000000020b527824 */ /* 0x000fe200078e0234 */
[----:B0-----:R-:W-:-:S04]  /*1150*/  IADD3 R6, P3, PT, R8, R69, RZ ;  /* 0x0000004508067210 */ /* 0x001fc80007f7e0ff */
[----:B------:R-:W-:Y:S01]  /*1160*/  LEA.HI.X.SX32 R7, R8, R77, 0x1, P3 ;  /* 0x0000004d08077211 */ /* 0x000fe200018f0eff */
[----:B------:R-:W0:Y:S02]  /*1170*/  FENCE.VIEW.ASYNC.S ;  /* 0x00000000000073c6 */ /* 0x000e240000000000 */
[----:B0-----:R0:W1:Y:S02]  /*1180*/  @!UP2 SYNCS.EXCH.64 URZ, [UR13], UR4 ;  /* 0x000000040dffa5b2 */ /* 0x0010640008000100 */
[----:B-1----:R-:W-:Y:S01]  /*1190*/  BAR.SYNC.DEFER_BLOCKING 0x0 ;  /* 0x0000000000007b1d */ /* 0x002fe20000010000 */
[----:B------:R-:W-:Y:S02]  /*11a0*/  IMAD.U32 R9, RZ, RZ, UR14 ;  /* 0x0000000eff097e24 */ /* 0x000fe4000f8e00ff */
[----:B------:R-:W-:Y:S02]  /*11b0*/  IMAD R12, R13, 0x2, R82 ;  /* 0x000000020d0c7824 */ /* 0x000fe400078e0252 */
[----:B------:R-:W-:-:S02]  /*11c0*/  IMAD.U32 R11, RZ, RZ, UR14 ;  /* 0x0000000eff0b7e24 */ /* 0x000fc4000f8e00ff */
[----:B------:R-:W-:Y:S01]  /*11d0*/  IMAD R24, R9, 0x2, R12 ;  /* 0x0000000209187824 */ /* 0x000fe200078e020c */
[----:B------:R-:W-:Y:S02]  /*11e0*/  IADD3 R10, P3, PT, R12, R69, RZ ;  /* 0x000000450c0a7210 */ /* 0x000fe40007f7e0ff */
[----:B------:R-:W-:Y:S01]  /*11f0*/  LOP3.LUT R8, R0, 0x8, RZ, 0xfc, !PT ;  /* 0x0000000800087812 */ /* 0x000fe200078efcff */
[----:B------:R-:W-:Y:S01]  /*1200*/  IMAD.U32 R15, RZ, RZ, UR14 ;  /* 0x0000000eff0f7e24 */ /* 0x000fe2000f8e00ff */
[C---:B------:R-:W-:Y:S01]  /*1210*/  ISETP.GT.U32.AND P6, PT, R84.reuse, R46, PT ;  /* 0x0000002e5400720c */ /* 0x040fe20003fc4070 */
[----:B------:R-:W-:Y:S01]  /*1220*/  IMAD.U32 R17, RZ, RZ, UR14 ;  /* 0x0000000eff117e24 */ /* 0x000fe2000f8e00ff */
[----:B------:R-:W-:Y:S01]  /*1230*/  PRMT R117, RZ, 0x7610, R117 ;  /* 0x00007610ff757816 */ /* 0x000fe20000000075 */
[----:B0-----:R-:W0:Y:S01]  /*1240*/  LDCU UR4, c[0x0][0x3b0] ;  /* 0x00007600ff0477ac */ /* 0x001e220008000800 */
[----:B------:R-:W2:Y:S01]  /*1250*/  @P2 LDG.E.U8 R119, desc[UR20][R6.64] ;  /* 0x0000001406772981 */ /* 0x000ea2000c1e1100 */
[----:B------:R-:W-:Y:S01]  /*1260*/  ISETP.GT.U32.AND P2, PT, R84, R25, PT ;  /* 0x000000195400720c */ /* 0x000fe20003f44070 */
[----:B------:R-:W-:Y:S01]  /*1270*/  IMAD R54, R11, 0x2, R24 ;  /* 0x000000020b367824 */ /* 0x000fe200078e0218 */
[----:B------:R-:W-:Y:S01]  /*1280*/  LEA.HI.X.SX32 R11, R12, R77, 0x1, P3 ;  /* 0x0000004d0c0b7211 */ /* 0x000fe200018f0eff */
[----:B------:R-:W-:Y:S01]  /*1290*/  IMAD.U32 R13, RZ, RZ, UR14 ;  /* 0x0000000eff0d7e24 */ /* 0x000fe2000f8e00ff */
[----:B------:R-:W-:Y:S01]  /*12a0*/  ISETP.GT.U32.AND P3, PT, R84, R47, PT ;  /* 0x0000002f5400720c */ /* 0x000fe20003f64070 */
[----:B------:R-:W-:Y:S01]  /*12b0*/  IMAD R14, R9, 0x4, R54 ;  /* 0x00000004090e7824 */ /* 0x000fe200078e0236 */
[----:B------:R-:W-:-:S02]  /*12c0*/  ISETP.LT.AND P5, PT, R8, R93, P0 ;  /* 0x0000005d0800720c */ /* 0x000fc400007a1270 */
[----:B------:R-:W-:-:S05]  /*12d0*/  ISETP.GT.U32.AND P4, PT, R84, R29, PT ;  /* 0x0000001d5400720c */ /* 0x000fca0003f84070 */
[----:B------:R-:W-:Y:S01]  /*12e0*/  @!P2 IMAD.IADD R25, R25, 0x1, -R84 ;  /* 0x000000011919a824 */ /* 0x000fe200078e0a54 */
[----:B------:R-:W-:Y:S01]  /*12f0*/  ISETP.GT.U32.AND P2, PT, R84, R31, PT ;  /* 0x0000001f5400720c */ /* 0x000fe20003f44070 */
[----:B------:R-:W-:Y:S02]  /*1300*/  IMAD R28, R13, 0x2, R14 ;  /* 0x000000020d1c7824 */ /* 0x000fe400078e020e */
[----:B------:R-:W-:Y:S01]  /*1310*/  @!P3 IMAD.IADD R47, R47, 0x1, -R84 ;  /* 0x000000012f2fb824 */ /* 0x000fe200078e0a54 */
[----:B------:R-:W-:Y:S01]  /*1320*/  IADD3 R12, P3, PT, R14, R69, RZ ;  /* 0x000000450e0c7210 */ /* 0x000fe20007f7e0ff */
[----:B------:R-:W-:Y:S01]  /*1330*/  IMAD R64, R15, 0x2, R28 ;  /* 0x000000020f407824 */ /* 0x000fe200078e021c */
[----:B------:R-:W3:Y:S01]  /*1340*/  @P5 LDG.E.U8 R117, desc[UR20][R10.64] ;  /* 0x000000140a755981 */ /* 0x000ee2000c1e1100 */
[----:B------:R-:W-:Y:S01]  /*1350*/  LOP3.LUT R9, R0, 0x10, RZ, 0xfc, !PT ;  /* 0x0000001000097812 */ /* 0x000fe200078efcff */
[----:B------:R-:W-:Y:S01]  /*1360*/  @!P6 IMAD.IADD R46, R46, 0x1, -R84 ;  /* 0x000000012e2ee824 */ /* 0x000fe200078e0a54 */
[----:B------:R-:W-:Y:S01]  /*1370*/  LEA.HI.X.SX32 R13, R14, R77, 0x1, P3 ;  /* 0x0000004d0e0d7211 */ /* 0x000fe200018f0eff */
[----:B------:R-:W-:Y:S01]  /*1380*/  IMAD R78, R17, 0x2, R64 ;  /* 0x00000002114e7824 */ /* 0x000fe200078e0240 */
[C---:B------:R-:W-:Y:S01]  /*1390*/  ISETP.GT.U32.AND P3, PT, R84.reuse, R39, PT ;  /* 0x000000275400720c */ /* 0x040fe20003f64070 */
[--C-:B------:R-:W-:Y:S01]  /*13a0*/  @!P4 IMAD.IADD R29, R29, 0x1, -R84.reuse ;  /* 0x000000011d1dc824 */ /* 0x100fe200078e0a54 */
[C---:B------:R-:W-:Y:S01]  /*13b0*/  ISETP.GT.U32.AND P5, PT, R84.reuse, R37, PT ;  /* 0x000000255400720c */ /* 0x040fe20003fa4070 */
[----:B------:R-:W-:Y:S01]  /*13c0*/  @!P2 IMAD.IADD R31, R31, 0x1, -R84 ;  /* 0x000000011f1fa824 */ /* 0x000fe200078e0a54 */
[----:B------:R-:W-:Y:S01]  /*13d0*/  ISETP.GT.U32.AND P2, PT, R84, R35, PT ;  /* 0x000000235400720c */ /* 0x000fe20003f44070 */
[----:B------:R-:W-:Y:S01]  /*13e0*/  IMAD R30, R15, 0x2, R78 ;  /* 0x000000020f1e7824 */ /* 0x000fe200078e024e */
[----:B------:R-:W-:-:S02]  /*13f0*/  ISETP.LT.AND P6, PT, R9, R93, P0 ;  /* 0x0000005d0900720c */ /* 0x000fc400007c1270 */
[----:B------:R-:W-:Y:S02]  /*1400*/  ISETP.GT.U32.AND P4, PT, R84, R33, PT ;  /* 0x000000215400720c */ /* 0x000fe40003f84070 */
[----:B------:R-:W-:Y:S02]  /*1410*/  LOP3.LUT R14, R0, 0x18, RZ, 0xfc, !PT ;  /* 0x00000018000e7812 */ /* 0x000fe400078efcff */
[----:B------:R-:W-:-:S05]  /*1420*/  PRMT R123, RZ, 0x7610, R123 ;  /* 0x00007610ff7b7816 */ /* 0x000fca000000007b */
[--C-:B------:R-:W-:Y:S01]  /*1430*/  @!P2 IMAD.IADD R35, R35, 0x1, -R84.reuse ;  /* 0x000000012323a824 */ /* 0x100fe200078e0a54 */
[----:B------:R-:W-:Y:S01]  /*1440*/  IADD3 R16, P2, PT, R30, R69, RZ ;  /* 0x000000451e107210 */ /* 0x000fe20007f5e0ff */
[--C-:B------:R-:W-:Y:S01]  /*1450*/  @!P3 IMAD.IADD R39, R39, 0x1, -R84.reuse ;  /* 0x000000012727b824 */ /* 0x100fe200078e0a54 */
[----:B------:R-:W-:Y:S01]  /*1460*/  ISETP.GT.U32.AND P3, PT, R84, R43, PT ;  /* 0x0000002b5400720c */ /* 0x000fe20003f64070 */
[--C-:B------:R-:W-:Y:S01]  /*1470*/  @!P5 IMAD.IADD R37, R37, 0x1, -R84.reuse ;  /* 0x000000012525d824 */ /* 0x100fe200078e0a54 */
[----:B------:R-:W-:Y:S01]  /*1480*/  LEA.HI.X.SX32 R17, R30, R77, 0x1, P2 ;  /* 0x0000004d1e117211 */ /* 0x000fe200010f0eff */
[----:B------:R-:W4:Y:S01]  /*1490*/  @P6 LDG.E.U8 R123, desc[UR20][R12.64] ;  /* 0x000000140c7b6981 */ /* 0x000f22000c1e1100 */
[----:B------:R-:W-:Y:S01]  /*14a0*/  ISETP.GT.U32.AND P2, PT, R84, R46, PT ;  /* 0x0000002e5400720c */ /* 0x000fe20003f44070 */
[----:B------:R-:W-:Y:S01]  /*14b0*/  @!P4 IMAD.IADD R33, R33, 0x1, -R84 ;  /* 0x000000012121c824 */ /* 0x000fe200078e0a54 */
[----:B------:R-:W-:Y:S02]  /*14c0*/  ISETP.LT.AND P5, PT, R14, R93, P0 ;  /* 0x0000005d0e00720c */ /* 0x000fe400007a1270 */
[----:B------:R-:W-:-:S02]  /*14d0*/  ISETP.GT.U32.AND P6, PT, R84, R41, PT ;  /* 0x000000295400720c */ /* 0x000fc40003fc4070 */
[----:B------:R-:W-:Y:S02]  /*14e0*/  PRMT R121, RZ, 0x7610, R121 ;  /* 0x00007610ff797816 */ /* 0x000fe40000000079 */
[----:B------:R-:W-:Y:S01]  /*14f0*/  ISETP.GT.U32.AND P4, PT, R84, R25, PT ;  /* 0x000000195400720c */ /* 0x000fe20003f84070 */
[--C-:B------:R-:W-:Y:S01]  /*1500*/  @!P3 IMAD.IADD R43, R43, 0x1, -R84.reuse ;  /* 0x000000012b2bb824 */ /* 0x100fe200078e0a54 */
[----:B------:R-:W-:Y:S02]  /*1510*/  IADD3 R18, P3, PT, R20, R69, RZ ;  /* 0x0000004514127210 */ /* 0x000fe40007f7e0ff */
[----:B------:R-:W-:Y:S01]  /*1520*/  LOP3.LUT R15, R0, 0x2, RZ, 0xfc, !PT ;  /* 0x00000002000f7812 */ /* 0x000fe200078efcff */
[--C-:B------:R-:W-:Y:S01]  /*1530*/  @!P2 IMAD.IADD R46, R46, 0x1, -R84.reuse ;  /* 0x000000012e2ea824 */ /* 0x100fe200078e0a54 */
[C---:B------:R-:W-:Y:S01]  /*1540*/  ISETP.GT.U32.AND P2, PT, R84.reuse, R31, PT ;  /* 0x0000001f5400720c */ /* 0x040fe20003f44070 */
[----:B------:R-:W5:Y:S01]  /*1550*/  @P5 LDG.E.U8 R121, desc[UR20][R16.64] ;  /* 0x0000001410795981 */ /* 0x000f62000c1e1100 */
[----:B------:R-:W-:Y:S01]  /*1560*/  ISETP.GT.U32.AND P5, PT, R84, R29, PT ;  /* 0x0000001d5400720c */ /* 0x000fe20003fa4070 */
[----:B------:R-:W-:Y:S01]  /*1570*/  @!P6 IMAD.IADD R41, R41, 0x1, -R84 ;  /* 0x000000012929e824 */ /* 0x000fe200078e0a54 */
[----:B------:R-:W-:-:S02]  /*1580*/  LEA.HI.X.SX32 R19, R20, R77, 0x1, P3 ;  /* 0x0000004d14137211 */ /* 0x000fc400018f0eff */
[C---:B------:R-:W-:Y:S01]  /*1590*/  ISETP.GT.U32.AND P3, PT, R84.reuse, R37, PT ;  /* 0x000000255400720c */ /* 0x040fe20003f64070 */
[--C-:B------:R-:W-:Y:S01]  /*15a0*/  @!P4 IMAD.IADD R25, R25, 0x1, -R84.reuse ;  /* 0x000000011919c824 */ /* 0x100fe200078e0a54 */
[----:B------:R-:W-:Y:S02]  /*15b0*/  ISETP.LT.AND P6, PT, R15, R93, P0 ;  /* 0x0000005d0f00720c */ /* 0x000fe400007c1270 */
[----:B------:R-:W-:Y:S02]  /*15c0*/  ISETP.GT.U32.AND P4, PT, R84, R47, PT ;  /* 0x0000002f5400720c */ /* 0x000fe40003f84070 */
[----:B------:R-:W-:Y:S01]  /*15d0*/  LOP3.LUT R20, R0, 0xa, RZ, 0xfc, !PT ;  /* 0x0000000a00147812 */ /* 0x000fe200078efcff */
[----:B------:R-:W-:Y:S01]  /*15e0*/  @!P2 IMAD.IADD R31, R31, 0x1, -R84 ;  /* 0x000000011f1fa824 */ /* 0x000fe200078e0a54 */
[C---:B------:R-:W-:Y:S02]  /*15f0*/  IADD3 R22, P2, PT, R24.reuse, R69, RZ ;  /* 0x0000004518167210 */ /* 0x040fe40007f5e0ff */
[----:B------:R-:W-:Y:S01]  /*1600*/  PRMT R110, RZ, 0x7610, R110 ;  /* 0x00007610ff6e7816 */ /* 0x000fe2000000006e */
[--C-:B------:R-:W-:Y:S01]  /*1610*/  @!P5 IMAD.IADD R29, R29, 0x1, -R84.reuse ;  /* 0x000000011d1dd824 */ /* 0x100fe200078e0a54 */
[----:B------:R-:W-:Y:S01]  /*1620*/  LEA.HI.X.SX32 R23, R24, R77, 0x1, P2 ;  /* 0x0000004d18177211 */ /* 0x000fe200010f0eff */
[----:B------:R-:W-:Y:S01]  /*1630*/  @!P3 IMAD.IADD R37, R37, 0x1, -R84 ;  /* 0x000000012525b824 */ /* 0x000fe200078e0a54 */
[----:B------:R-:W-:-:S02]  /*1640*/  ISETP.LT.AND P5, PT, R20, R93, P0 ;  /* 0x0000005d1400720c */ /* 0x000fc400007a1270 */
[C---:B------:R-:W-:Y:S01]  /*1650*/  ISETP.GT.U32.AND P2, PT, R84.reuse, R41, PT ;  /* 0x000000295400720c */ /* 0x040fe20003f44070 */
[----:B------:R-:W2:Y:S01]  /*1660*/  @P6 LDG.E.U8 R110, desc[UR20][R18.64] ;  /* 0x00000014126e6981 */ /* 0x000ea2000c1e1100 */
[C---:B------:R-:W-:Y:S01]  /*1670*/  ISETP.GT.U32.AND P3, PT, R84.reuse, R39, PT ;  /* 0x000000275400720c */ /* 0x040fe20003f64070 */
[----:B------:R-:W-:Y:S01]  /*1680*/  @!P4 IMAD.IADD R47, R47, 0x1, -R84 ;  /* 0x000000012f2fc824 */ /* 0x000fe200078e0a54 */
[C---:B------:R-:W-:Y:S02]  /*1690*/  ISETP.GT.U32.AND P6, PT, R84.reuse, R33, PT ;  /* 0x000000215400720c */ /* 0x040fe40003fc4070 */
[----:B------:R-:W-:Y:S02]  /*16a0*/  PRMT R112, RZ, 0x7610, R112 ;  /* 0x00007610ff707816 */ /* 0x000fe40000000070 */
[----:B------:R-:W-:Y:S02]  /*16b0*/  ISETP.GT.U32.AND P4, PT, R84, R35, PT ;  /* 0x000000235400720c */ /* 0x000fe40003f84070 */
[----:B------:R-:W-:-:S02]  /*16c0*/  LOP3.LUT R21, R0, 0x12, RZ, 0xfc, !PT ;  /* 0x0000001200157812 */ /* 0x000fc400078efcff */
[----:B------:R-:W2:Y:S01]  /*16d0*/  @P5 LDG.E.U8 R112, desc[UR20][R22.64] ;  /* 0x0000001416705981 */ /* 0x000ea2000c1e1100 */
[--C-:B------:R-:W-:Y:S01]  /*16e0*/  @!P2 IMAD.IADD R41, R41, 0x1, -R84.reuse ;  /* 0x000000012929a824 */ /* 0x100fe200078e0a54 */
[----:B------:R-:W-:Y:S01]  /*16f0*/  ISETP.LT.AND P5, PT, R21, R93, P0 ;  /* 0x0000005d1500720c */ /* 0x000fe200007a1270 */
[--C-:B------:R-:W-:Y:S01]  /*1700*/  @!P3 IMAD.IADD R39, R39, 0x1, -R84.reuse ;  /* 0x000000012727b824 */ /* 0x100fe200078e0a54 */
[----:B------:R-:W-:Y:S01]  /*1710*/  ISETP.GE.AND P2, PT, R32, RZ, PT ;  /* 0x000000ff2000720c */ /* 0x000fe20003f46270 */
[--C-:B------:R-:W-:Y:S01]  /*1720*/  @!P6 IMAD.IADD R33, R33, 0x1, -R84.reuse ;  /* 0x000000012121e824 */ /* 0x100fe200078e0a54 */
[----:B------:R-:W-:Y:S02]  /*1730*/  ISETP.GE.AND P3, PT, R80, RZ, PT ;  /* 0x000000ff5000720c */ /* 0x000fe40003f66270 */
[----:B------:R-:W-:Y:S01]  /*1740*/  IADD3 R26, P6, PT, R28, R69, RZ ;  /* 0x000000451c1a7210 */ /* 0x000fe20007fde0ff */
[----:B------:R-:W-:Y:S01]  /*1750*/  @!P4 IMAD.IADD R35, R35, 0x1, -R84 ;  /* 0x000000012323c824 */ /* 0x000fe200078e0a54 */
[----:B------:R-:W-:-:S02]  /*1760*/  PRMT R114, RZ, 0x7610, R114 ;  /* 0x00007610ff727816 */ /* 0x000fc40000000072 */
[----:B------:R-:W-:Y:S02]  /*1770*/  LEA.HI.X.SX32 R27, R28, R77, 0x1, P6 ;  /* 0x0000004d1c1b7211 */ /* 0x000fe400030f0eff */
[----:B------:R-:W-:Y:S02]  /*1780*/  ISETP.GT.U32.AND P4, PT, R84, R43, PT ;  /* 0x0000002b5400720c */ /* 0x000fe40003f84070 */
[----:B------:R-:W-:Y:S01]  /*1790*/  LOP3.LUT R24, R36, 0x1f, RZ, 0xc0, !PT ;  /* 0x0000001f24187812 */ /* 0x000fe200078ec0ff */
[----:B------:R-:W2:Y:S01]  /*17a0*/  @P5 LDG.E.U8 R114, desc[UR20][R26.64] ;  /* 0x000000141a725981 */ /* 0x000ea2000c1e1100 */
[----:B------:R-:W-:Y:S01]  /*17b0*/  @!P2 IMAD.MOV R46, RZ, RZ, -R46 ;  /* 0x000000ffff2ea224 */ /* 0x000fe200078e0a2e */
[----:B------:R-:W-:Y:S01]  /*17c0*/  ISETP.GE.AND P5, PT, R44, RZ, PT ;  /* 0x000000ff2c00720c */ /* 0x000fe20003fa6270 */
[----:B------:R-:W-:Y:S01]  /*17d0*/  @!P3 IMAD.MOV R25, RZ, RZ, -R25 ;  /* 0x000000ffff19b224 */ /* 0x000fe200078e0a19 */
[----:B------:R-:W-:Y:S01]  /*17e0*/  ISETP.GE.AND P2, PT, R50, RZ, PT ;  /* 0x000000ff3200720c */ /* 0x000fe20003f46270 */
[----:B------:R-:W-:Y:S01]  /*17f0*/  IMAD R89, R24, UR15, RZ ;  /* 0x0000000f18597c24 */ /* 0x000fe2000f8e02ff */
[----:B------:R-:W-:-:S04]  /*1800*/  ISETP.GE.AND P3, PT, R40, RZ, PT ;  /* 0x000000ff2800720c */ /* 0x000fc80003f66270 */
[----:B------:R-:W-:Y:S01]  /*1810*/  @!P4 IMAD.IADD R43, R43, 0x1, -R84 ;  /* 0x000000012b2bc824 */ /* 0x000fe200078e0a54 */
[----:B------:R-:W-:Y:S01]  /*1820*/  ISETP.GE.AND P4, PT, R42, RZ, PT ;  /* 0x000000ff2a00720c */ /* 0x000fe20003f86270 */
[----:B------:R-:W-:Y:S01]  /*1830*/  IMAD.U32 R51, RZ, RZ, UR14 ;  /* 0x0000000eff337e24 */ /* 0x000fe2000f8e00ff */
[----:B------:R-:W-:Y:S02]  /*1840*/  IADD3 R88, P6, PT, R89, UR26, RZ ;  /* 0x0000001a59587c10 */ /* 0x000fe4000ffde0ff */
[----:B------:R-:W-:Y:S01]  /*1850*/  @!P5 IMAD.MOV R29, RZ, RZ, -R29 ;  /* 0x000000ffff1dd224 */ /* 0x000fe200078e0a1d */
[----:B------:R-:W-:Y:S01]  /*1860*/  ISETP.GE.AND P5, PT, R49, RZ, PT ;  /* 0x000000ff3100720c */ /* 0x000fe20003fa6270 */
[----:B------:R-:W-:Y:S01]  /*1870*/  @!P2 IMAD.MOV R35, RZ, RZ, -R35 ;  /* 0x000000ffff23a224 */ /* 0x000fe200078e0a23 */
[----:B------:R-:W-:Y:S01]  /*1880*/  ISETP.NE.AND P2, PT, R79, RZ, PT ;  /* 0x000000ff4f00720c */ /* 0x000fe20003f45270 */
[----:B------:R-:W-:Y:S01]  /*1890*/  @!P3 IMAD.MOV R33, RZ, RZ, -R33 ;  /* 0x000000ffff21b224 */ /* 0x000fe200078e0a21 */
[----:B------:R-:W-:-:S02]  /*18a0*/  ISETP.GE.AND P3, PT, R45, RZ, PT ;  /* 0x000000ff2d00720c */ /* 0x000fc40003f66270 */
[----:B------:R-:W-:-:S04]  /*18b0*/  LOP3.LUT R79, RZ, R79, RZ, 0x33, !PT ;  /* 0x0000004fff4f7212 */ /* 0x000fc800078e33ff */
[----:B------:R-:W-:Y:S01]  /*18c0*/  SEL R25, R79, R25, !P2 ;  /* 0x000000194f197207 */ /* 0x000fe20005000000 */
[----:B------:R-:W-:Y:S01]  /*18d0*/  @!P4 IMAD.MOV R31, RZ, RZ, -R31 ;  /* 0x000000ffff1fc224 */ /* 0x000fe200078e0a1f */
[----:B------:R-:W-:Y:S01]  /*18e0*/  ISETP.GE.AND P4, PT, R48, RZ, PT ;  /* 0x000000ff3000720c */ /* 0x000fe20003f86270 */
[----:B------:R-:W-:Y:S01]  /*18f0*/  IMAD R32, R51, 0x2, R30 ;  /* 0x0000000233207824 */ /* 0x000fe200078e021e */
[----:B------:R-:W-:Y:S01]  /*1900*/  SEL R28, R79, R29, !P2 ;  /* 0x0000001d4f1c7207 */ /* 0x000fe20005000000 */
[----:B------:R-:W-:Y:S02]  /*1910*/  IMAD.MOV.U32 R48, RZ, RZ, R43 ;  /* 0x000000ffff307224 */ /* 0x000fe400078e002b */
[----:B0-----:R-:W-:Y:S01]  /*1920*/  IMAD R29, R25, UR4, RZ ;  /* 0x00000004191d7c24 */ /* 0x001fe2000f8e02ff */
[----:B------:R-:W-:Y:S01]  /*1930*/  LEA.HI.X.SX32 R89, R89, UR27, 0x1, P6 ;  /* 0x0000001b59597c11 */ /* 0x000fe2000b0f0eff */
[----:B------:R-:W-:Y:S01]  /*1940*/  @!P5 IMAD.MOV R39, RZ, RZ, -R39 ;  /* 0x000000ffff27d224 */ /* 0x000fe200078e0a27 */
[----:B------:R-:W-:Y:S01]  /*1950*/  ISETP.GE.AND P5, PT, R38, RZ, PT ;  /* 0x000000ff2600720c */ /* 0x000fe20003fa6270 */
[----:B------:R-:W-:Y:S01]  /*1960*/  @!P3 IMAD.MOV R48, RZ, RZ, -R48 ;  /* 0x000000ffff30b224 */ /* 0x000fe200078e0a30 */
[----:B------:R-:W-:Y:S01]  /*1970*/  SEL R38, R79, R31, !P2 ;  /* 0x0000001f4f267207 */ /* 0x000fe20005000000 */
[----:B------:R-:W-:Y:S01]  /*1980*/  IMAD R25, R28, UR4, RZ ;  /* 0x000000041c197c24 */ /* 0x000fe2000f8e02ff */
[C---:B------:R-:W-:Y:S01]  /*1990*/  IADD3 R28, P6, PT, R29.reuse, R88, RZ ;  /* 0x000000581d1c7210 */ /* 0x040fe20007fde0ff */
[----:B------:R-:W-:Y:S01]  /*19a0*/  IMAD.U32 R45, RZ, RZ, UR14 ;  /* 0x0000000eff2d7e24 */ /* 0x000fe2000f8e00ff */
[----:B------:R-:W-:Y:S01]  /*19b0*/  IADD3 R30, P3, PT, R32, R69, RZ ;  /* 0x00000045201e7210 */ /* 0x000fe20007f7e0ff */
[----:B------:R-:W-:Y:S01]  /*19c0*/  IMAD R38, R38, UR4, RZ ;  /* 0x0000000426267c24 */ /* 0x000fe2000f8e02ff */
[----:B------:R-:W-:Y:S01]  /*19d0*/  LEA.HI.X.SX32 R29, R29, R89, 0x1, P6 ;  /* 0x000000591d1d7211 */ /* 0x000fe200030f0eff */
[----:B------:R-:W-:Y:S01]  /*19e0*/  IMAD R66, R45, 0x2, R32 ;  /* 0x000000022d427824 */ /* 0x000fe200078e0220 */
[----:B------:R-:W-:-:S02]  /*19f0*/  LEA.HI.X.SX32 R31, R32, R77, 0x1, P3 ;  /* 0x0000004d201f7211 */ /* 0x000fc400018f0eff */
[----:B------:R-:W-:Y:S02]  /*1a00*/  SEL R40, R79, R33, !P2 ;  /* 0x000000214f287207 */ /* 0x000fe40005000000 */
[-C--:B------:R-:W-:Y:S02]  /*1a10*/  IADD3 R32, P6, PT, R25, R88.reuse, RZ ;  /* 0x0000005819207210 */ /* 0x080fe40007fde0ff */
[----:B------:R-:W-:Y:S01]  /*1a20*/  SEL R35, R79, R35, !P2 ;  /* 0x000000234f237207 */ /* 0x000fe20005000000 */
[----:B------:R-:W-:Y:S01]  /*1a30*/  IMAD R40, R40, UR4, RZ ;  /* 0x0000000428287c24 */ /* 0x000fe2000f8e02ff */
[----:B------:R-:W-:Y:S02]  /*1a40*/  ISETP.GE.AND P3, PT, R34, RZ, PT ;  /* 0x000000ff2200720c */ /* 0x000fe40003f66270 */
[----:B------:R-:W-:Y:S02]  /*1a50*/  LEA.HI.X.SX32 R33, R25, R89, 0x1, P6 ;  /* 0x0000005919217211 */ /* 0x000fe400030f0eff */
[C---:B------:R-:W-:Y:S01]  /*1a60*/  IADD3 R34, P6, PT, R38.reuse, R88, RZ ;  /* 0x0000005826227210 */ /* 0x040fe20007fde0ff */
[----:B------:R-:W-:Y:S01]  /*1a70*/  IMAD R25, R35, UR4, RZ ;  /* 0x0000000423197c24 */ /* 0x000fe2000f8e02ff */
[----:B------:R-:W-:Y:S01]  /*1a80*/  SEL R43, R79, R39, !P2 ;  /* 0x000000274f2b7207 */ /* 0x000fe20005000000 */
[----:B------:R-:W-:Y:S01]  /*1a90*/  @!P4 IMAD.MOV R41, RZ, RZ, -R41 ;  /* 0x000000ffff29c224 */ /* 0x000fe200078e0a29 */
[----:B------:R-:W-:-:S02]  /*1aa0*/  LEA.HI.X.SX32 R35, R38, R89, 0x1, P6 ;  /* 0x0000005926237211 */ /* 0x000fc400030f0eff */
[CC--:B------:R-:W-:Y:S01]  /*1ab0*/  IADD3 R38, P6, PT, R40.reuse, R88.reuse, RZ ;  /* 0x0000005828267210 */ /* 0x0c0fe20007fde0ff */
[----:B------:R-:W-:Y:S01]  /*1ac0*/  IMAD R43, R43, UR4, RZ ;  /* 0x000000042b2b7c24 */ /* 0x000fe2000f8e02ff */
[----:B------:R-:W-:Y:S02]  /*1ad0*/  SEL R45, R79, R41, !P2 ;  /* 0x000000294f2d7207 */ /* 0x000fe40005000000 */
[-C--:B------:R-:W-:Y:S02]  /*1ae0*/  LEA.HI.X.SX32 R39, R40, R89.reuse, 0x1, P6 ;  /* 0x0000005928277211 */ /* 0x080fe400030f0eff */
[----:B------:R-:W-:Y:S02]  /*1af0*/  IADD3 R40, P6, PT, R25, R88, RZ ;  /* 0x0000005819287210 */ /* 0x000fe40007fde0ff */
[----:B------:R-:W-:Y:S01]  /*1b00*/  SEL R49, R79, R46, !P2 ;  /* 0x0000002e4f317207 */ /* 0x000fe20005000000 */
[----:B------:R-:W-:Y:S01]  /*1b10*/  IMAD R45, R45, UR4, RZ ;  /* 0x000000042d2d7c24 */ /* 0x000fe2000f8e02ff */
[-C--:B------:R-:W-:Y:S01]  /*1b20*/  LEA.HI.X.SX32 R41, R25, R89.reuse, 0x1, P6 ;  /* 0x0000005919297211 */ /* 0x080fe200030f0eff */
[----:B------:R-:W-:Y:S01]  /*1b30*/  IMAD.MOV.U32 R58, RZ, RZ, R47 ;  /* 0x000000ffff3a7224 */ /* 0x000fe200078e002f */
[----:B------:R-:W-:Y:S01]  /*1b40*/  IADD3 R42, P6, PT, R43, R88, RZ ;  /* 0x000000582b2a7210 */ /* 0x000fe20007fde0ff */
[----:B------:R-:W-:Y:S01]  /*1b50*/  IMAD R49, R49, UR4, RZ ;  /* 0x0000000431317c24 */ /* 0x000fe2000f8e02ff */
[----:B------:R-:W-:Y:S01]  /*1b60*/  SEL R51, R79, R48, !P2 ;  /* 0x000000304f337207 */ /* 0x000fe20005000000 */
[----:B------:R-:W-:Y:S01]  /*1b70*/  IMAD.MOV.U32 R60, RZ, RZ, R37 ;  /* 0x000000ffff3c7224 */ /* 0x000fe200078e0025 */
[----:B------:R-:W-:Y:S01]  /*1b80*/  LEA.HI.X.SX32 R43, R43, R89, 0x1, P6 ;  /* 0x000000592b2b7211 */ /* 0x000fe200030f0eff */
[----:B------:R-:W-:Y:S01]  /*1b90*/  @!P5 IMAD.MOV R58, RZ, RZ, -R58 ;  /* 0x000000ffff3ad224 */ /* 0x000fe200078e0a3a */
[----:B------:R-:W-:Y:S01]  /*1ba0*/  IADD3 R44, P6, PT, R45, R88, RZ ;  /* 0x000000582d2c7210 */ /* 0x000fe20007fde0ff */
[----:B------:R-:W-:Y:S01]  /*1bb0*/  IMAD R51, R51, UR4, RZ ;  /* 0x0000000433337c24 */ /* 0x000fe2000f8e02ff */
[----:B------:R-:W-:-:S02]  /*1bc0*/  LOP3.LUT R25, R0, 0x1a, RZ, 0xfc, !PT ;  /* 0x0000001a00197812 */ /* 0x000fc400078efcff */
[-C--:B------:R-:W-:Y:S01]  /*1bd0*/  IADD3 R46, P5, PT, R49, R88.reuse, RZ ;  /* 0x00000058312e7210 */ /* 0x080fe20007fbe0ff */
[----:B------:R-:W-:Y:S01]  /*1be0*/  @!P3 IMAD.MOV R60, RZ, RZ, -R60 ;  /* 0x000000ffff3cb224 */ /* 0x000fe200078e0a3c */
[----:B------:R-:W-:Y:S02]  /*1bf0*/  ISETP.LT.AND P4, PT, R24, R93, P0 ;  /* 0x0000005d1800720c */ /* 0x000fe40000781270 */
[----:B------:R-:W-:Y:S02]  /*1c00*/  LEA.HI.X.SX32 R45, R45, R89, 0x1, P6 ;  /* 0x000000592d2d7211 */ /* 0x000fe400030f0eff */
[----:B------:R-:W-:Y:S02]  /*1c10*/  ISETP.LT.AND P6, PT, R25, R93, P0 ;  /* 0x0000005d1900720c */ /* 0x000fe400007c1270 */
[----:B------:R-:W-:Y:S02]  /*1c20*/  IADD3 R48, P3, PT, R51, R88, RZ ;  /* 0x0000005833307210 */ /* 0x000fe40007f7e0ff */
[----:B------:R-:W-:-:S02]  /*1c30*/  LEA.HI.X.SX32 R49, R49, R89, 0x1, P5 ;  /* 0x0000005931317211 */ /* 0x000fc400028f0eff */
[----:B------:R-:W-:Y:S02]  /*1c40*/  LOP3.LUT R37, R0, 0x4, RZ, 0xfc, !PT ;  /* 0x0000000400257812 */ /* 0x000fe400078efcff */
[----:B------:R-:W-:Y:S02]  /*1c50*/  IADD3 R50, P5, PT, R52, R69, RZ ;  /* 0x0000004534327210 */ /* 0x000fe40007fbe0ff */
[----:B------:R-:W-:Y:S02]  /*1c60*/  LOP3.LUT R47, R0, 0xc, RZ, 0xfc, !PT ;  /* 0x0000000c002f7812 */ /* 0x000fe400078efcff */
[----:B------:R-:W-:Y:S02]  /*1c70*/  LEA.HI.X.SX32 R51, R51, R89, 0x1, P3 ;  /* 0x0000005933337211 */ /* 0x000fe400018f0eff */
[----:B------:R-:W-:Y:S02]  /*1c80*/  ISETP.LT.AND P3, PT, R37, R93, P0 ;  /* 0x0000005d2500720c */ /* 0x000fe40000761270 */
[----:B------:R-:W-:-:S02]  /*1c90*/  LEA.HI.X.SX32 R53, R52, R77, 0x1, P5 ;  /* 0x0000004d34357211 */ /* 0x000fc400028f0eff */
[----:B------:R-:W-:Y:S02]  /*1ca0*/  ISETP.LT.AND P5, PT, R47, R93, P0 ;  /* 0x0000005d2f00720c */ /* 0x000fe400007a1270 */
[----:B------:R-:W-:Y:S01]  /*1cb0*/  PRMT R108, RZ, 0x7610, R108 ;  /* 0x00007610ff6c7816 */ /* 0x000fe2000000006c */
[----:B------:R-:W-:Y:S01]  /*1cc0*/  @P4 IMAD.MOV.U32 R56, RZ, RZ, R48 ;  /* 0x000000ffff384224 */ /* 0x000fe200078e0030 */
[----:B------:R-:W-:Y:S01]  /*1cd0*/  PRMT R107, RZ, 0x7610, R107 ;  /* 0x00007610ff6b7816 */ /* 0x000fe2000000006b */
[----:B------:R-:W-:Y:S01]  /*1ce0*/  @P4 IMAD.MOV.U32 R57, RZ, RZ, R51 ;  /* 0x000000ffff394224 */ /* 0x000fe200078e0033 */
[----:B------:R-:W-:Y:S02]  /*1cf0*/  SEL R61, R79, R58, !P2 ;  /* 0x0000003a4f3d7207 */ /* 0x000fe40005000000 */
[----:B------:R-:W2:Y:S01]  /*1d00*/  @P6 LDG.E.U8 R108, desc[UR20][R30.64] ;  /* 0x000000141e6c6981 */ /* 0x000ea2000c1e1100 */
[C---:B------:R-:W-:Y:S01]  /*1d10*/  IADD3 R52, P6, PT, R54.reuse, R69, RZ ;  /* 0x0000004536347210 */ /* 0x040fe20007fde0ff */
[----:B------:R-:W-:Y:S01]  /*1d20*/  @P3 IMAD.MOV.U32 R58, RZ, RZ, R50 ;  /* 0x000000ffff3a3224 */ /* 0x000fe200078e0032 */
[----:B------:R-:W-:Y:S01]  /*1d30*/  PRMT R62, RZ, 0x7610, R62 ;  /* 0x00007610ff3e7816 */ /* 0x000fe2000000003e */
[----:B------:R0:W2:Y:S01]  /*1d40*/  @P4 LDG.E.U8 R107, desc[UR20][R56.64] ;  /* 0x00000014386b4981 */ /* 0x0000a2000c1e1100 */
[----:B------:R-:W-:Y:S01]  /*1d50*/  PRMT R109, RZ, 0x7610, R109 ;  /* 0x00007610ff6d7816 */ /* 0x000fe2000000006d */
[----:B------:R-:W-:Y:S01]  /*1d60*/  @P3 IMAD.MOV.U32 R59, RZ, RZ, R53 ;  /* 0x000000ffff3b3224 */ /* 0x000fe200078e0035 */
[----:B------:R-:W-:Y:S01]  /*1d70*/  PRMT R111, RZ, 0x7610, R111 ;  /* 0x00007610ff6f7816 */ /* 0x000fe2000000006f */
[----:B------:R-:W-:Y:S01]  /*1d80*/  IMAD R61, R61, UR4, RZ ;  /* 0x000000043d3d7c24 */ /* 0x000fe2000f8e02ff */
[----:B------:R-:W-:Y:S01]  /*1d90*/  LEA.HI.X.SX32 R55, R54, R77, 0x1, P6 ;  /* 0x0000004d36377211 */ /* 0x000fe200030f0eff */
[----:B------:R-:W-:Y:S01]  /*1da0*/  @P5 IMAD.MOV.U32 R54, RZ, RZ, R52 ;  /* 0x000000ffff365224 */ /* 0x000fe200078e0034 */
[----:B------:R-:W-:Y:S01]  /*1db0*/  SEL R65, R79, R60, !P2 ;  /* 0x0000003c4f417207 */ /* 0x000fe20005000000 */
[----:B------:R-:W2:Y:S01]  /*1dc0*/  @P3 LDG.E.U8 R109, desc[UR20][R58.64] ;  /* 0x000000143a6d3981 */ /* 0x000ea2000c1e1100 */
[----:B0-----:R-:W-:-:S02]  /*1dd0*/  @P4 IMAD.MOV.U32 R56, RZ, RZ, R46 ;  /* 0x000000ffff384224 */ /* 0x001fc400078e002e */
[----:B------:R-:W-:Y:S01]  /*1de0*/  @P4 IMAD.MOV.U32 R57, RZ, RZ, R49 ;  /* 0x000000ffff394224 */ /* 0x000fe200078e0031 */
[----:B------:R0:W2:Y:S01]  /*1df0*/  @P5 LDG.E.U8 R111, desc[UR20][R54.64] ;  /* 0x00000014366f5981 */ /* 0x0000a2000c1e1100 */
[----:B------:R-:W-:-:S03]  /*1e00*/  IMAD R65, R65, UR4, RZ ;  /* 0x0000000441417c24 */ /* 0x000fc6000f8e02ff */
[----:B------:R1:W3:Y:S01]  /*1e10*/  @P4 LDG.E.U8 R62, desc[UR20][R56.64] ;  /* 0x00000014383e4981 */ /* 0x0002e2000c1e1100 */
[----:B0-----:R-:W-:Y:S02]  /*1e20*/  LOP3.LUT R54, R0, 0x14, RZ, 0xfc, !PT ;  /* 0x0000001400367812 */ /* 0x001fe400078efcff */
[-C--:B-1----:R-:W-:Y:S02]  /*1e30*/  IADD3 R56, P3, PT, R61, R88.reuse, RZ ;  /* 0x000000583d387210 */ /* 0x082fe40007f7e0ff */
[----:B------:R-:W-:Y:S02]  /*1e40*/  IADD3 R58, P5, PT, R65, R88, RZ ;  /* 0x00000058413a7210 */ /* 0x000fe40007fbe0ff */
[----:B------:R-:W-:Y:S02]  /*1e50*/  LEA.HI.X.SX32 R59, R61, R89, 0x1, P3 ;  /* 0x000000593d3b7211 */ /* 0x000fe400018f0eff */
[----:B------:R-:W-:Y:S02]  /*1e60*/  ISETP.LT.AND P3, PT, R54, R93, P0 ;  /* 0x0000005d3600720c */ /* 0x000fe40000761270 */
[----:B------:R-:W-:-:S02]  /*1e70*/  LOP3.LUT R57, R0, 0x1c, RZ, 0xfc, !PT ;  /* 0x0000001c00397812 */ /* 0x000fc400078efcff */
[C---:B------:R-:W-:Y:S02]  /*1e80*/  IADD3 R60, P6, PT, R64.reuse, R69, RZ ;  /* 0x00000045403c7210 */ /* 0x040fe40007fde0ff */
[----:B------:R-:W-:Y:S02]  /*1e90*/  LEA.HI.X.SX32 R61, R65, R89, 0x1, P5 ;  /* 0x00000059413d7211 */ /* 0x000fe400028f0eff */
[----:B------:R-:W-:Y:S02]  /*1ea0*/  ISETP.LT.AND P5, PT, R57, R93, P0 ;  /* 0x0000005d3900720c */ /* 0x000fe400007a1270 */
[----:B------:R-:W-:Y:S02]  /*1eb0*/  LEA.HI.X.SX32 R65, R64, R77, 0x1, P6 ;  /* 0x0000004d40417211 */ /* 0x000fe400030f0eff */
[C---:B------:R-:W-:Y:S01]  /*1ec0*/  IADD3 R64, P6, PT, R66.reuse, R69, RZ ;  /* 0x0000004542407210 */ /* 0x040fe20007fde0ff */
[----:B------:R-:W-:Y:S01]  /*1ed0*/  @P4 IMAD.MOV.U32 R70, RZ, RZ, R56 ;  /* 0x000000ffff464224 */ /* 0x000fe200078e0038 */
[----:B------:R-:W-:Y:S01]  /*1ee0*/  PRMT R92, RZ, 0x7610, R92 ;  /* 0x00007610ff5c7816 */ /* 0x000fe2000000005c */
[----:B------:R-:W-:Y:S01]  /*1ef0*/  @P4 IMAD.MOV.U32 R71, RZ, RZ, R59 ;  /* 0x000000ffff474224 */ /* 0x000fe200078e003b */
[----:B------:R-:W-:Y:S01]  /*1f00*/  PRMT R113, RZ, 0x7610, R113 ;  /* 0x00007610ff717816 */ /* 0x000fe20000000071 */
[----:B------:R-:W-:Y:S01]  /*1f10*/  @P3 IMAD.MOV.U32 R72, RZ, RZ, R60 ;  /* 0x000000ffff483224 */ /* 0x000fe200078e003c */
[----:B------:R-:W-:Y:S01]  /*1f20*/  LEA.HI.X.SX32 R67, R66, R77, 0x1, P6 ;  /* 0x0000004d42437211 */ /* 0x000fe200030f0eff */
[----:B------:R-:W-:Y:S01]  /*1f30*/  @P3 IMAD.MOV.U32 R73, RZ, RZ, R65 ;  /* 0x000000ffff493224 */ /* 0x000fe200078e0041 */
[----:B------:R-:W-:Y:S01]  /*1f40*/  LEA.HI R66, R36, 0xe, RZ, 0x1a ;  /* 0x0000000e24427811 */ /* 0x000fe200078fd0ff */
[----:B------:R0:W5:Y:S01]  /*1f50*/  @P4 LDG.E.U8 R92, desc[UR20][R70.64] ;  /* 0x00000014465c4981 */ /* 0x000162000c1e1100 */
[----:B------:R-:W-:-:S02]  /*1f60*/  PRMT R94, RZ, 0x7610, R94 ;  /* 0x00007610ff5e7816 */ /* 0x000fc4000000005e */
[----:B------:R-:W-:Y:S01]  /*1f70*/  PRMT R115, RZ, 0x7610, R115 ;  /* 0x00007610ff737816 */ /* 0x000fe20000000073 */
[----:B------:R1:W5:Y:S01]  /*1f80*/  @P3 LDG.E.U8 R113, desc[UR20][R72.64] ;  /* 0x0000001448713981 */ /* 0x000362000c1e1100 */
[----:B------:R-:W-:Y:S01]  /*1f90*/  LEA.HI R68, R36, 0x1e, RZ, 0x1a ;  /* 0x0000001e24447811 */ /* 0x000fe200078fd0ff */
[----:B------:R-:W-:Y:S01]  /*1fa0*/  IMAD R74, R66, UR14, RZ ;  /* 0x0000000e424a7c24 */ /* 0x000fe2000f8e02ff */
[----:B------:R-:W-:Y:S01]  /*1fb0*/  LOP3.LUT R83, R80, 0x1c, RZ, 0xfc, !PT ;  /* 0x0000001c50537812 */ /* 0x000fe200078efcff */
[----:B0-----:R-:W-:Y:S02]  /*1fc0*/  @P4 IMAD.MOV.U32 R70, RZ, RZ, R58 ;  /* 0x000000ffff464224 */ /* 0x001fe400078e003a */
[----:B------:R-:W-:Y:S02]  /*1fd0*/  @P4 IMAD.MOV.U32 R71, RZ, RZ, R61 ;  /* 0x000000ffff474224 */ /* 0x000fe400078e003d */
[----:B-1----:R-:W-:Y:S02]  /*1fe0*/  @P5 IMAD.MOV.U32 R72, RZ, RZ, R64 ;  /* 0x000000ffff485224 */ /* 0x002fe400078e0040 */
[----:B------:R-:W-:Y:S01]  /*1ff0*/  @P5 IMAD.MOV.U32 R73, RZ, RZ, R67 ;  /* 0x000000ffff495224 */ /* 0x000fe200078e0043 */
[----:B------:R0:W5:Y:S01]  /*2000*/  @P4 LDG.E.U8 R94, desc[UR20][R70.64] ;  /* 0x00000014465e4981 */ /* 0x000162000c1e1100 */
[C---:B------:R-:W-:Y:S01]  /*2010*/  IMAD R76, R68.reuse, UR14, RZ ;  /* 0x0000000e444c7c24 */ /* 0x040fe2000f8e02ff */
[----:B------:R-:W-:-:S02]  /*2020*/  ISETP.LT.AND P3, PT, R68, R93, P0 ;  /* 0x0000005d4400720c */ /* 0x000fc40000761270 */
[----:B------:R1:W5:Y:S01]  /*2030*/  @P5 LDG.E.U8 R115, desc[UR20][R72.64] ;  /* 0x0000001448735981 */ /* 0x000362000c1e1100 */
[----:B------:R-:W-:Y:S02]  /*2040*/  LOP3.LUT R85, R80, 0x24, RZ, 0xfc, !PT ;  /* 0x0000002450557812 */ /* 0x000fe400078efcff */
[----:B------:R-:W-:Y:S02]  /*2050*/  IABS R87, R83 ;  /* 0x0000005300577213 */ /* 0x000fe40000000000 */
[----:B0-----:R-:W-:Y:S02]  /*2060*/  IADD3 R70, P6, PT, R74, R69, RZ ;  /* 0x000000454a467210 */ /* 0x001fe40007fde0ff */
[----:B------:R-:W-:Y:S02]  /*2070*/  ISETP.LT.AND P5, PT, R66, R93, P0 ;  /* 0x0000005d4200720c */ /* 0x000fe400007a1270 */
[----:B------:R-:W-:Y:S01]  /*2080*/  LEA.HI.X.SX32 R71, R74, R77, 0x1, P6 ;  /* 0x0000004d4a477211 */ /* 0x000fe200030f0eff */
[----:B------:R-:W-:Y:S01]  /*2090*/  IMAD.HI.U32 R74, R81, R87, RZ ;  /* 0x00000057514a7227 */ /* 0x000fe200078e00ff */
[----:B-1----:R-:W-:-:S02]  /*20a0*/  IADD3 R72, P6, PT, R76, R69, RZ ;  /* 0x000000454c487210 */ /* 0x002fc40007fde0ff */
[----:B------:R-:W-:Y:S02]  /*20b0*/  IABS R91, R85 ;  /* 0x00000055005b7213 */ /* 0x000fe40000000000 */
[----:B------:R-:W-:Y:S01]  /*20c0*/  PRMT R98, RZ, 0x7610, R98 ;  /* 0x00007610ff627816 */ /* 0x000fe20000000062 */
[----:B------:R-:W-:Y:S01]  /*20d0*/  IMAD.MOV R74, RZ, RZ, -R74 ;  /* 0x000000ffff4a7224 */ /* 0x000fe200078e0a4a */
[----:B------:R-:W-:Y:S01]  /*20e0*/  PRMT R96, RZ, 0x7610, R96 ;  /* 0x00007610ff607816 */ /* 0x000fe20000000060 */
[----:B------:R-:W-:Y:S01]  /*20f0*/  IMAD.HI.U32 R75, R81, R91, RZ ;  /* 0x0000005b514b7227 */ /* 0x000fe200078e00ff */
[----:B------:R-:W-:Y:S02]  /*2100*/  LEA.HI.X.SX32 R73, R76, R77, 0x1, P6 ;  /* 0x0000004d4c497211 */ /* 0x000fe400030f0eff */
[----:B------:R-:W-:Y:S01]  /*2110*/  LOP3.LUT R90, R80, 0x2c, RZ, 0xfc, !PT ;  /* 0x0000002c505a7812 */ /* 0x000fe200078efcff */
[----:B------:R-:W-:Y:S01]  /*2120*/  IMAD.MOV R75, RZ, RZ, -R75 ;  /* 0x000000ffff4b7224 */ /* 0x000fe200078e0a4b */
[----:B------:R-:W5:Y:S01]  /*2130*/  @P5 LDG.E.U8 R96, desc[UR20][R70.64] ;  /* 0x0000001446605981 */ /* 0x000f62000c1e1100 */
[----:B------:R-:W-:Y:S01]  /*2140*/  IMAD R87, R84, R74, R87 ;  /* 0x0000004a54577224 */ /* 0x000fe200078e0257 */
[----:B------:R-:W-:-:S02]  /*2150*/  IADD3 R76, P5, PT, R78, R69, RZ ;  /* 0x000000454e4c7210 */ /* 0x000fc40007fbe0ff */
[----:B------:R-:W5:Y:S01]  /*2160*/  @P3 LDG.E.U8 R98, desc[UR20][R72.64] ;  /* 0x0000001448623981 */ /* 0x000f62000c1e1100 */
[----:B------:R-:W-:Y:S02]  /*2170*/  IADD3 R74, P3, PT, R82, R69, RZ ;  /* 0x00000045524a7210 */ /* 0x000fe40007f7e0ff */
[----:B------:R-:W-:Y:S01]  /*2180*/  IABS R125, R90 ;  /* 0x0000005a007d7213 */ /* 0x000fe20000000000 */
[----:B------:R-:W-:Y:S01]  /*2190*/  IMAD R91, R84, R75, R91 ;  /* 0x0000004b545b7224 */ /* 0x000fe200078e025b */
[-C--:B------:R-:W-:Y:S02]  /*21a0*/  LEA.HI.X.SX32 R75, R82, R77.reuse, 0x1, P3 ;  /* 0x0000004d524b7211 */ /* 0x080fe400018f0eff */
[----:B------:R-:W-:Y:S01]  /*21b0*/  LEA.HI.X.SX32 R77, R78, R77, 0x1, P5 ;  /* 0x0000004d4e4d7211 */ /* 0x000fe200028f0eff */
[----:B------:R-:W-:Y:S01]  /*21c0*/  IMAD.HI.U32 R78, R81, R125, RZ ;  /* 0x0000007d514e7227 */ /* 0x000fe200078e00ff */
[C---:B------:R-:W-:Y:S02]  /*21d0*/  ISETP.GT.U32.AND P5, PT, R84.reuse, R87, PT ;  /* 0x000000575400720c */ /* 0x040fe40003fa4070 */
[----:B------:R-:W-:Y:S01]  /*21e0*/  ISETP.GT.U32.AND P3, PT, R84, R91, PT ;  /* 0x0000005b5400720c */ /* 0x000fe20003f64070 */
[----:B------:R-:W-:Y:S01]  /*21f0*/  IMAD.MOV R78, RZ, RZ, -R78 ;  /* 0x000000ffff4e7224 */ /* 0x000fe200078e0a4e */
[----:B------:R-:W-:-:S03]  /*2200*/  LOP3.LUT R69, R0, 0x6, RZ, 0xfc, !PT ;  /* 0x0000000600457812 */ /* 0x000fc600078efcff */
[----:B------:R-:W-:Y:S01]  /*2210*/  IMAD R125, R84, R78, R125 ;  /* 0x0000004e547d7224 */ /* 0x000fe200078e027d */
[----:B------:R-:W-:Y:S02]  /*2220*/  ISETP.LT.AND P6, PT, R69, R93, P0 ;  /* 0x0000005d4500720c */ /* 0x000fe400007c1270 */
[----:B------:R-:W-:-:S03]  /*2230*/  LOP3.LUT R78, R0, 0x16, RZ, 0xfc, !PT ;  /* 0x00000016004e7812 */ /* 0x000fc600078efcff */
[--C-:B------:R-:W-:Y:S01]  /*2240*/  @!P5 IMAD.IADD R87, R87, 0x1, -R84.reuse ;  /* 0x000000015757d824 */ /* 0x100fe200078e0a54 */
[----:B------:R-:W-:Y:S01]  /*2250*/  ISETP.LT.AND P0, PT, R78, R93, P0 ;  /* 0x0000005d4e00720c */ /* 0x000fe20000701270 */
[----:B------:R-:W-:Y:S01]  /*2260*/  @!P3 IMAD.IADD R91, R91, 0x1, -R84 ;  /* 0x000000015b5bb824 */ /* 0x000fe200078e0a54 */
[----:B------:R-:W-:Y:S02]  /*2270*/  PRMT R100, RZ, 0x7610, R100 ;  /* 0x00007610ff647816 */ /* 0x000fe40000000064 */
[C---:B------:R-:W-:Y:S02]  /*2280*/  ISETP.GT.U32.AND P5, PT, R84.reuse, R87, PT ;  /* 0x000000575400720c */ /* 0x040fe40003fa4070 */
[----:B------:R-:W-:Y:S02]  /*2290*/  PRMT R102, RZ, 0x7610, R102 ;  /* 0x00007610ff667816 */ /* 0x000fe40000000066 */
[C---:B------:R-:W-:Y:S01]  /*22a0*/  ISETP.GT.U32.AND P3, PT, R84.reuse, R91, PT ;  /* 0x0000005b5400720c */ /* 0x040fe20003f64070 */
[----:B------:R-:W5:Y:S01]  /*22b0*/  @P6 LDG.E.U8 R100, desc[UR20][R74.64] ;  /* 0x000000144a646981 */ /* 0x000f62000c1e1100 */
[----:B------:R-:W-:-:S03]  /*22c0*/  ISETP.GT.U32.AND P6, PT, R84, R125, PT ;  /* 0x0000007d5400720c */ /* 0x000fc60003fc4070 */
[----:B------:R-:W5:Y:S01]  /*22d0*/  @P0 LDG.E.U8 R102, desc[UR20][R76.64] ;  /* 0x000000144c660981 */ /* 0x000f62000c1e1100 */
[----:B------:R-:W-:Y:S02]  /*22e0*/  ISETP.GE.AND P0, PT, R83, RZ, PT ;  /* 0x000000ff5300720c */ /* 0x000fe40003f06270 */
[C---:B------:R-:W-:Y:S01]  /*22f0*/  LOP3.LUT R82, R80.reuse, 0x34, RZ, 0xfc, !PT ;  /* 0x0000003450527812 */ /* 0x040fe200078efcff */
[--C-:B------:R-:W-:Y:S01]  /*2300*/  @!P5 IMAD.IADD R87, R87, 0x1, -R84.reuse ;  /* 0x000000015757d824 */ /* 0x100fe200078e0a54 */
[----:B------:R-:W-:Y:S02]  /*2310*/  ISETP.GE.AND P5, PT, R85, RZ, PT ;  /* 0x000000ff5500720c */ /* 0x000fe40003fa6270 */
[----:B------:R-:W-:Y:S01]  /*2320*/  LOP3.LUT R85, R80, 0x3c, RZ, 0xfc, !PT ;  /* 0x0000003c50557812 */ /* 0x000fe200078efcff */
[--C-:B------:R-:W-:Y:S01]  /*2330*/  @!P3 IMAD.IADD R91, R91, 0x1, -R84.reuse ;  /* 0x000000015b5bb824 */ /* 0x100fe200078e0a54 */
[----:B------:R-:W-:Y:S01]  /*2340*/  ISETP.GE.AND P3, PT, R90, RZ, PT ;  /* 0x000000ff5a00720c */ /* 0x000fe20003f66270 */
[----:B------:R-:W-:Y:S01]  /*2350*/  @!P6 IMAD.IADD R125, R125, 0x1, -R84 ;  /* 0x000000017d7de824 */ /* 0x000fe200078e0a54 */
[----:B------:R-:W-:Y:S01]  /*2360*/  IABS R90, R82 ;  /* 0x00000052005a7213 */ /* 0x000fe20000000000 */
[----:B------:R-:W-:Y:S01]  /*2370*/  IMAD.MOV.U32 R80, RZ, RZ, R87 ;  /* 0x000000ffff507224 */ /* 0x000fe200078e0057 */
[----:B------:R-:W-:-:S03]  /*2380*/  IABS R104, R85 ;  /* 0x0000005500687213 */ /* 0x000fc60000000000 */
[----:B------:R-:W-:Y:S01]  /*2390*/  @!P0 IMAD.MOV R80, RZ, RZ, -R80 ;  /* 0x000000ffff508224 */ /* 0x000fe200078e0a50 */
[----:B------:R-:W-:Y:S01]  /*23a0*/  ISETP.GT.U32.AND P0, PT, R84, R125, PT ;  /* 0x0000007d5400720c */ /* 0x000fe20003f04070 */
[----:B------:R-:W-:-:S04]  /*23b0*/  IMAD.HI.U32 R83, R81, R90, RZ ;  /* 0x0000005a51537227 */ /* 0x000fc800078e00ff */
[----:B------:R-:W-:-:S04]  /*23c0*/  IMAD.HI.U32 R81, R81, R104, RZ ;  /* 0x0000006851517227 */ /* 0x000fc800078e00ff */
[----:B------:R-:W-:Y:S02]  /*23d0*/  IMAD.MOV R83, RZ, RZ, -R83 ;  /* 0x000000ffff537224 */ /* 0x000fe400078e0a53 */
[----:B------:R-:W-:Y:S02]  /*23e0*/  IMAD.MOV R81, RZ, RZ, -R81 ;  /* 0x000000ffff517224 */ /* 0x000fe400078e0a51 */
[C---:B------:R-:W-:Y:S02]  /*23f0*/  IMAD R87, R84.reuse, R83, R90 ;  /* 0x0000005354577224 */ /* 0x040fe400078e025a */
[----:B------:R-:W-:Y:S02]  /*2400*/  IMAD R90, R84, R81, R104 ;  /* 0x00000051545a7224 */ /* 0x000fe400078e0268 */
[----:B------:R-:W-:-:S03]  /*2410*/  @!P0 IMAD.IADD R125, R125, 0x1, -R84 ;  /* 0x000000017d7d8824 */ /* 0x000fc600078e0a54 */
[C---:B------:R-:W-:Y:S01]  /*2420*/  ISETP.GT.U32.AND P0, PT, R84.reuse, R90, PT ;  /* 0x0000005a5400720c */ /* 0x040fe20003f04070 */
[----:B------:R-:W-:Y:S01]  /*2430*/  @!P5 IMAD.MOV R91, RZ, RZ, -R91 ;  /* 0x000000ffff5bd224 */ /* 0x000fe200078e0a5b */
[----:B------:R-:W-:Y:S01]  /*2440*/  ISETP.GT.U32.AND P5, PT, R84, R87, PT ;  /* 0x000000575400720c */ /* 0x000fe20003fa4070 */
[----:B------:R-:W-:-:S10]  /*2450*/  @!P3 IMAD.MOV R125, RZ, RZ, -R125 ;  /* 0x000000ffff7db224 */ /* 0x000fd400078e0a7d */
[--C-:B------:R-:W-:Y:S02]  /*2460*/  @!P0 IMAD.IADD R90, R90, 0x1, -R84.reuse ;  /* 0x000000015a5a8824 */ /* 0x100fe400078e0a54 */
[----:B------:R-:W-:-:S03]  /*2470*/  @!P5 IMAD.IADD R87, R87, 0x1, -R84 ;  /* 0x000000015757d824 */ /* 0x000fc600078e0a54 */
[C---:B------:R-:W-:Y:S02]  /*2480*/  ISETP.GT.U32.AND P5, PT, R84.reuse, R90, PT ;  /* 0x0000005a5400720c */ /* 0x040fe40003fa4070 */
[----:B------:R-:W-:Y:S02]  /*2490*/  ISETP.GT.U32.AND P3, PT, R84, R87, PT ;  /* 0x000000575400720c */ /* 0x000fe40003f64070 */
[----:B------:R-:W-:-:S09]  /*24a0*/  ISETP.GE.AND P0, PT, R82, RZ, PT ;  /* 0x000000ff5200720c */ /* 0x000fd20003f06270 */
[--C-:B------:R-:W-:Y:S01]  /*24b0*/  @!P5 IMAD.IADD R90, R90, 0x1, -R84.reuse ;  /* 0x000000015a5ad824 */ /* 0x100fe200078e0a54 */
[----:B------:R-:W-:Y:S01]  /*24c0*/  ISETP.GE.AND P5, PT, R85, RZ, PT ;  /* 0x000000ff5500720c */ /* 0x000fe20003fa6270 */
[----:B------:R-:W-:-:S04]  /*24d0*/  @!P3 IMAD.IADD R87, R87, 0x1, -R84 ;  /* 0x000000015757b824 */ /* 0x000fc800078e0a54 */
[----:B------:R-:W-:Y:S01]  /*24e0*/  @!P0 IMAD.MOV R87, RZ, RZ, -R87 ;  /* 0x000000ffff578224 */ /* 0x000fe200078e0a57 */
[----:B------:R-:W-:-:S04]  /*24f0*/  SEL R80, R79, R80, !P2 ;  /* 0x000000504f507207 */ /* 0x000fc80005000000 */
[----:B------:R-:W-:-:S03]  /*2500*/  SEL R87, R79, R87, !P2 ;  /* 0x000000574f577207 */ /* 0x000fc60005000000 */
[----:B------:R-:W-:Y:S01]  /*2510*/  @!P5 IMAD.MOV R90, RZ, RZ, -R90 ;  /* 0x000000ffff5ad224 */ /* 0x000fe200078e0a5a */
[C---:B------:R-:W-:Y:S01]  /*2520*/  SEL R83, R79.reuse, R91, !P2 ;  /* 0x0000005b4f537207 */ /* 0x040fe20005000000 */
[----:B------:R-:W-:Y:S01]  /*2530*/  IMAD R81, R80, UR4, RZ ;  /* 0x0000000450517c24 */ /* 0x000fe2000f8e02ff */
[----:B------:R-:W-:Y:S01]  /*2540*/  SEL R91, R79, R125, !P2 ;  /* 0x0000007d4f5b7207 */ /* 0x000fe20005000000 */
[----:B------:R-:W-:Y:S01]  /*2550*/  IMAD R87, R87, UR4, RZ ;  /* 0x0000000457577c24 */ /* 0x000fe2000f8e02ff */
[----:B------:R-:W-:Y:S01]  /*2560*/  SEL R79, R79, R90, !P2 ;  /* 0x0000005a4f4f7207 */ /* 0x000fe20005000000 */
[----:B------:R-:W-:Y:S01]  /*2570*/  IMAD R83, R83, UR4, RZ ;  /* 0x0000000453537c24 */ /* 0x000fe2000f8e02ff */
[-C--:B------:R-:W-:Y:S01]  /*2580*/  IADD3 R80, P6, PT, R81, R88.reuse, RZ ;  /* 0x0000005851507210 */ /* 0x080fe20007fde0ff */
[----:B------:R-:W-:Y:S01]  /*2590*/  IMAD R91, R91, UR4, RZ ;  /* 0x000000045b5b7c24 */ /* 0x000fe2000f8e02ff */
[----:B------:R-:W-:Y:S01]  /*25a0*/  ISETP.NE.U32.AND P0, PT, R86, RZ, PT ;  /* 0x000000ff5600720c */ /* 0x000fe20003f05070 */
[----:B------:R-:W-:Y:S01]  /*25b0*/  IMAD R79, R79, UR4, RZ ;  /* 0x000000044f4f7c24 */ /* 0x000fe2000f8e02ff */
[----:B------:R-:W-:-:S02]  /*25c0*/  IADD3 R86, P2, PT, R87, R88, RZ ;  /* 0x0000005857567210 */ /* 0x000fc40007f5e0ff */
[-C--:B------:R-:W-:Y:S02]  /*25d0*/  LEA.HI.X.SX32 R81, R81, R89.reuse, 0x1, P6 ;  /* 0x0000005951517211 */ /* 0x080fe400030f0eff */
[-C--:B------:R-:W-:Y:S02]  /*25e0*/  IADD3 R82, P6, PT, R83, R88.reuse, RZ ;  /* 0x0000005853527210 */ /* 0x080fe40007fde0ff */
[-C--:B------:R-:W-:Y:S02]  /*25f0*/  IADD3 R84, P3, PT, R91, R88.reuse, RZ ;  /* 0x000000585b547210 */ /* 0x080fe40007f7e0ff */
[----:B------:R-:W-:Y:S02]  /*2600*/  LEA.HI.X.SX32 R87, R87, R89, 0x1, P2 ;  /* 0x0000005957577211 */ /* 0x000fe400010f0eff */
[----:B------:R-:W-:Y:S02]  /*2610*/  IADD3 R88, P2, PT, R79, R88, RZ ;  /* 0x000000584f587210 */ /* 0x000fe40007f5e0ff */
[----:B------:R-:W-:-:S02]  /*2620*/  PRMT R63, RZ, 0x7610, R63 ;  /* 0x00007610ff3f7816 */ /* 0x000fc4000000003f */
[----:B------:R-:W-:Y:S02]  /*2630*/  PRMT R95, RZ, 0x7610, R95 ;  /* 0x00007610ff5f7816 */ /* 0x000fe4000000005f */
[----:B------:R-:W-:Y:S02]  /*2640*/  PRMT R97, RZ, 0x7610, R97 ;  /* 0x00007610ff617816 */ /* 0x000fe40000000061 */
[----:B------:R-:W-:Y:S01]  /*2650*/  PRMT R99, RZ, 0x7610, R99 ;  /* 0x00007610ff637816 */ /* 0x000fe20000000063 */
[----:B------:R-:W5:Y:S01]  /*2660*/  @P4 LDG.E.U8 R63, desc[UR20][R28.64] ;  /* 0x000000141c3f4981 */ /* 0x000f62000c1e1100 */
[----:B------:R-:W-:Y:S02]  /*2670*/  PRMT R101, RZ, 0x7610, R101 ;  /* 0x00007610ff657816 */ /* 0x000fe40000000065 */
[----:B------:R-:W-:Y:S01]  /*2680*/  PRMT R103, RZ, 0x7610, R103 ;  /* 0x00007610ff677816 */ /* 0x000fe20000000067 */
[----:B------:R-:W5:Y:S01]  /*2690*/  @P4 LDG.E.U8 R95, desc[UR20][R32.64] ;  /* 0x00000014205f4981 */ /* 0x000f62000c1e1100 */
[----:B------:R-:W-:-:S02]  /*26a0*/  PRMT R105, RZ, 0x7610, R105 ;  /* 0x00007610ff697816 */ /* 0x000fc40000000069 */
[----:B------:R-:W-:Y:S01]  /*26b0*/  PRMT R104, RZ, 0x7610, R104 ;  /* 0x00007610ff687816 */ /* 0x000fe20000000068 */
[----:B------:R-:W5:Y:S01]  /*26c0*/  @P4 LDG.E.U8 R97, desc[UR20][R34.64] ;  /* 0x0000001422614981 */ /* 0x000f62000c1e1100 */
[-C--:B------:R-:W-:Y:S02]  /*26d0*/  LEA.HI.X.SX32 R83, R83, R89.reuse, 0x1, P6 ;  /* 0x0000005953537211 */ /* 0x080fe400030f0eff */
[----:B------:R-:W-:Y:S01]  /*26e0*/  PRMT R106, RZ, 0x7610, R106 ;  /* 0x00007610ff6a7816 */ /* 0x000fe2000000006a */
[----:B------:R-:W5:Y:S01]  /*26f0*/  @P4 LDG.E.U8 R99, desc[UR20][R38.64] ;  /* 0x0000001426634981 */ /* 0x000f62000c1e1100 */
[----:B------:R-:W-:Y:S02]  /*2700*/  LEA.HI.X.SX32 R85, R91, R89, 0x1, P3 ;  /* 0x000000595b557211 */ /* 0x000fe400018f0eff */
[----:B------:R-:W-:Y:S01]  /*2710*/  PRMT R116, RZ, 0x7610, R116 ;  /* 0x00007610ff747816 */ /* 0x000fe20000000074 */
[----:B------:R-:W5:Y:S01]  /*2720*/  @P4 LDG.E.U8 R101, desc[UR20][R40.64] ;  /* 0x0000001428654981 */ /* 0x000f62000c1e1100 */
[----:B------:R-:W-:-:S02]  /*2730*/  PRMT R118, RZ, 0x7610, R118 ;  /* 0x00007610ff767816 */ /* 0x000fc40000000076 */
[----:B------:R-:W-:Y:S01]  /*2740*/  PRMT R120, RZ, 0x7610, R120 ;  /* 0x00007610ff787816 */ /* 0x000fe20000000078 */
[----:B------:R-:W5:Y:S01]  /*2750*/  @P4 LDG.E.U8 R103, desc[UR20][R42.64] ;  /* 0x000000142a674981 */ /* 0x000f62000c1e1100 */
[----:B------:R-:W-:-:S03]  /*2760*/  LEA.HI.X.SX32 R89, R79, R89, 0x1, P2 ;  /* 0x000000594f597211 */ /* 0x000fc600010f0eff */
[----:B------:R-:W5:Y:S04]  /*2770*/  @P4 LDG.E.U8 R105, desc[UR20][R44.64] ;  /* 0x000000142c694981 */ /* 0x000f68000c1e1100 */
[----:B------:R-:W5:Y:S04]  /*2780*/  @P4 LDG.E.U8 R104, desc[UR20][R80.64] ;  /* 0x0000001450684981 */ /* 0x000f68000c1e1100 */
[----:B------:R-:W5:Y:S04]  /*2790*/  @P4 LDG.E.U8 R106, desc[UR20][R82.64] ;  /* 0x00000014526a4981 */ /* 0x000f68000c1e1100 */
[----:B------:R-:W5:Y:S04]  /*27a0*/  @P4 LDG.E.U8 R116, desc[UR20][R84.64] ;  /* 0x0000001454744981 */ /* 0x000f68000c1e1100 */
[----:B------:R-:W5:Y:S04]  /*27b0*/  @P4 LDG.E.U8 R118, desc[UR20][R86.64] ;  /* 0x0000001456764981 */ /* 0x000f68000c1e1100 */
[----:B------:R-:W5:Y:S01]  /*27c0*/  @P4 LDG.E.U8 R120, desc[UR20][R88.64] ;  /* 0x0000001458784981 */ /* 0x000f62000c1e1100 */
[----:B------:R-:W-:-:S04]  /*27d0*/  @!UP1 UIADD3 UR4, UPT, UPT, -UR6, 0x100000, URZ ;  /* 0x0010000006049890 */ /* 0x000fc8000fffe1ff */
[----:B------:R-:W-:Y:S02]  /*27e0*/  @!UP1 USHF.L.U32 UR5, UR4, 0xb, URZ ;  /* 0x0000000b04059899 */ /* 0x000fe400080006ff */
[----:B------:R-:W-:Y:S01]  /*27f0*/  @!UP1 USHF.L.U32 UR4, UR4, 0x1, URZ ;  /* 0x0000000104049899 */ /* 0x000fe200080006ff */
[----:B------:R-:W-:Y:S01]  /*2800*/  VOTEU.ALL UP1, P1 ;  /* 0x0000000000ff7886 */ /* 0x000fe20000820000 */
[C---:B------:R-:W-:Y:S02]  /*2810*/  LOP3.LUT R79, R4.reuse, 0x10, RZ, 0x3c, !PT ;  /* 0x00000010044f7812 */ /* 0x040fe400078e3cff */
[C---:B------:R-:W-:Y:S02]  /*2820*/  LOP3.LUT R90, R4.reuse, 0x20, RZ, 0x3c, !PT ;  /* 0x00000020045a7812 */ /* 0x040fe400078e3cff */
[----:B------:R-:W-:-:S06]  /*2830*/  LOP3.LUT R91, R4, 0x30, RZ, 0x3c, !PT ;  /* 0x00000030045b7812 */ /* 0x000fcc00078e3cff */
[----:B------:R0:W1:Y:S01]  /*2840*/  @!UP1 SYNCS.EXCH.64 URZ, [UR18+0x2008], UR4 ;  /* 0x0020080412ff95b2 */ /* 0x0000620008000100 */
[----:B--2---:R0:W-:Y:S04]  /*2850*/  STS.U8 [R4+UR18], R119 ;  /* 0x0000007704007988 */ /* 0x0041e80008000012 */
[----:B---3--:R0:W-:Y:S04]  /*2860*/  STS.U8 [R4+UR18+0x200], R117 ;  /* 0x0002007504007988 */ /* 0x0081e80008000012 */
[----:B----4-:R0:W-:Y:S04]  /*2870*/  STS.U8 [R4+UR18+0x400], R123 ;  /* 0x0004007b04007988 */ /* 0x0101e80008000012 */
[----:B-----5:R0:W-:Y:S04]  /*2880*/  STS.U8 [R4+UR18+0x600], R121 ;  /* 0x0006007904007988 */ /* 0x0201e80008000012 */
[----:B------:R0:W-:Y:S04]  /*2890*/  STS.U8 [R79+UR18+0x80], R110 ;  /* 0x0000806e4f007988 */ /* 0x0001e80008000012 */
[----:B------:R0:W-:Y:S04]  /*28a0*/  STS.U8 [R79+UR18+0x280], R112 ;  /* 0x000280704f007988 */ /* 0x0001e80008000012 */
[----:B------:R0:W-:Y:S04]  /*28b0*/  STS.U8 [R79+UR18+0x480], R114 ;  /* 0x000480724f007988 */ /* 0x0001e80008000012 */
[----:B------:R0:W-:Y:S04]  /*28c0*/  STS.U8 [R79+UR18+0x680], R108 ;  /* 0x0006806c4f007988 */ /* 0x0001e80008000012 */
[----:B------:R0:W-:Y:S04]  /*28d0*/  STS.U8 [R90+UR18+0x100], R109 ;  /* 0x0001006d5a007988 */ /* 0x0001e80008000012 */
[----:B------:R0:W-:Y:S04]  /*28e0*/  STS.U8 [R90+UR18+0x300], R111 ;  /* 0x0003006f5a007988 */ /* 0x0001e80008000012 */
[----:B------:R0:W-:Y:S01]  /*28f0*/  STS.U8 [R90+UR18+0x500], R113 ;  /* 0x000500715a007988 */ /* 0x0001e20008000012 */
[----:B------:R-:W-:-:S03]  /*2900*/  ISETP.LT.OR P2, PT, R5, 0x20, P0 ;  /* 0x000000200500780c */ /* 0x000fc60000741670 */
[----:B------:R0:W-:Y:S04]  /*2910*/  STS.U8 [R90+UR18+0x700], R115 ;  /* 0x000700735a007988 */ /* 0x0001e80008000012 */
[----:B------:R0:W-:Y:S04]  /*2920*/  STS.U8 [R91+UR18+0x380], R96 ;  /* 0x000380605b007988 */ /* 0x0001e80008000012 */
[----:B------:R0:W-:Y:S01]  /*2930*/  STS.U8 [R91+UR18+0x780], R98 ;  /* 0x000780625b007988 */ /* 0x0001e20008000012 */
[----:B------:R-:W-:-:S03]  /*2940*/  ISETP.GE.AND P3, PT, R5, 0x40, PT ;  /* 0x000000400500780c */ /* 0x000fc60003f66270 */
[----:B------:R0:W-:Y:S04]  /*2950*/  STS.U8 [R91+UR18+0x180], R100 ;  /* 0x000180645b007988 */ /* 0x0001e80008000012 */
        /* <DEDUP_REMOVED lines=16> */
[----:B------:R0:W-:Y:S01]  /*2a60*/  STS.U8 [R79+UR18+0xf80], R120 ;  /* 0x000f80784f007988 */ /* 0x0001e20008000012 */
[----:B-1----:R1:W-:Y:S06]  /*2a70*/  MEMBAR.ALL.CTA ;  /* 0x0000000000007992 */ /* 0x0023ec0000008000 */
[----:B-1----:R-:W1:Y:S02]  /*2a80*/  FENCE.VIEW.ASYNC.S ;  /* 0x00000000000073c6 */ /* 0x002e640000000000 */
[----:B-1----:R-:W-:Y:S06]  /*2a90*/  BAR.SYNC.DEFER_BLOCKING 0x0 ;  /* 0x0000000000007b1d */ /* 0x002fec0000010000 */
[----:B------:R-:W-:Y:S05]  /*2aa0*/  @P2 BRA `(.L_x_6) ;  /* 0x00000000003c2947 */ /* 0x000fea0003800000 */
[----:B0-----:R-:W-:Y:S02]  /*2ab0*/  UIADD3 UR4, UPT, UPT, UR18, 0x800, URZ ;  /* 0x0000080012047890 */ /* 0x001fe4000fffe0ff */
[----:B------:R-:W-:Y:S02]  /*2ac0*/  USHF.R.U32.HI UR6, URZ, 0x4, UR18 ;  /* 0x00000004ff067899 */ /* 0x000fe40008011612 */
[----:B------:R-:W-:Y:S02]  /*2ad0*/  USHF.R.U32.HI UR4, URZ, 0x4, UR4 ;  /* 0x00000004ff047899 */ /* 0x000fe40008011604 */
[----:B------:R-:W-:Y:S02]  /*2ae0*/  USGXT.U32 UR6, UR6, 0xe ;  /* 0x0000000e0606789a */ /* 0x000fe40008000000 */
[----:B------:R-:W-:Y:S01]  /*2af0*/  USGXT.U32 UR8, UR4, 0xe ;  /* 0x0000000e0408789a */ /* 0x000fe20008000000 */
[----:B------:R-:W-:Y:S02]  /*2b00*/  UMOV UR5, URZ ;  /* 0x000000ff00057c82 */ /* 0x000fe40008000000 */
[----:B------:R-:W-:Y:S01]  /*2b10*/  UMOV UR4, UR10 ;  /* 0x0000000a00047c82 */ /* 0x000fe20008000000 */
[----:B------:R-:W-:Y:S01]  /*2b20*/  UMOV UR16, 0x0 ;  /* 0x0000000000107882 */ /* 0x000fe20000000000 */
[----:B------:R-:W-:Y:S01]  /*2b30*/  UMOV UR17, 0x4108010 ;  /* 0x0410801000117882 */ /* 0x000fe20000000000 */
[----:B------:R-:W-:Y:S01]  /*2b40*/  UMOV UR7, 0x80004020 ;  /* 0x8000402000077882 */ /* 0x000fe20000000000 */
[----:B------:R-:W-:Y:S01]  /*2b50*/  UMOV UR9, 0xc0004010 ;  /* 0xc000401000097882 */ /* 0x000fe20000000000 */
[----:B------:R-:W-:Y:S01]  /*2b60*/  UMOV UR4, UR4 ;  /* 0x0000000400047c82 */ /* 0x000fe20008000000 */
[----:B------:R1:W-:Y:S01]  /*2b70*/  UTCQMMA gdesc[UR6], gdesc[UR8], tmem[UR19], tmem[UR16], idesc[UR17], !UPT ;  /* 0x00ff1008060075ea */ /* 0x0003e2000f800313 */
[----:B------:R1:W-:Y:S01]  /*2b80*/  UTCBAR [UR4], URZ ;  /* 0x000000ff040073e9 */ /* 0x0003e200080000ff */
[----:B------:R-:W-:-:S02]  /*2b90*/  NOP ;  /* 0x0000000000007918 */ /* 0x000fc40000000000 */
.L_x_6:
[----:B01----:R-:W-:Y:S01]  /*2ba0*/  UMOV UR4, URZ ;  /* 0x000000ff00047c82 */ /* 0x003fe20008000000 */
[----:B------:R-:W-:Y:S05]  /*2bb0*/  @!P3 BRA `(.L_x_7) ;  /* 0x0000000c00fcb947 */ /* 0x000fea0003800000 */
[----:B------:R-:W-:Y:S01]  /*2bc0*/  SHF.R.S32.HI R62, RZ, 0x1f, R5 ;  /* 0x0000001fff3e7819 */ /* 0x000fe20000011405 */
[----:B------:R-:W-:Y:S01]  /*2bd0*/  UIADD3 UR5, UPT, UPT, UR18, 0x1800, URZ ;  /* 0x0000180012057890 */ /* 0x000fe2000fffe0ff */
[----:B------:R-:W-:Y:S01]  /*2be0*/  VIADD R93, R93, 0xffffffe0 ;  /* 0xffffffe05d5d7836 */ /* 0x000fe20000000000 */
[----:B------:R-:W-:Y:S01]  /*2bf0*/  UIADD3 UR4, UPT, UPT, UR18, 0x1000, URZ ;  /* 0x0000100012047890 */ /* 0x000fe2000fffe0ff */
[----:B------:R-:W-:Y:S01]  /*2c00*/  LEA.HI R62, R62, R5, RZ, 0x5 ;  /* 0x000000053e3e7211 */ /* 0x000fe200078f28ff */
[----:B------:R-:W-:Y:S01]  /*2c10*/  USHF.R.U32.HI UR5, URZ, 0x4, UR5 ;  /* 0x00000004ff057899 */ /* 0x000fe20008011605 */
[----:B------:R-:W-:Y:S01]  /*2c20*/  IMAD.MOV.U32 R63, RZ, RZ, RZ ;  /* 0x000000ffff3f7224 */ /* 0x000fe200078e00ff */
[----:B------:R-:W-:Y:S01]  /*2c30*/  USHF.L.U32 UR14, UR14, 0x5, URZ ;  /* 0x000000050e0e7899 */ /* 0x000fe200080006ff */
[----:B------:R-:W-:Y:S01]  /*2c40*/  SHF.R.S32.HI R62, RZ, 0x5, R62 ;  /* 0x00000005ff3e7819 */ /* 0x000fe2000001143e */
[----:B------:R-:W-:Y:S02]  /*2c50*/  USHF.L.U32 UR15, UR15, 0x5, URZ ;  /* 0x000000050f0f7899 */ /* 0x000fe400080006ff */
[----:B------:R-:W-:Y:S01]  /*2c60*/  USHF.R.U32.HI UR4, URZ, 0x4, UR4 ;  /* 0x00000004ff047899 */ /* 0x000fe20008011604 */
[----:B------:R-:W-:Y:S01]  /*2c70*/  VIMNMX R62, PT, PT, R62, 0x2, !PT ;  /* 0x000000023e3e7848 */ /* 0x000fe20007fe0100 */
[----:B------:R-:W-:-:S02]  /*2c80*/  USGXT.U32 UR16, UR5, 0xe ;  /* 0x0000000e0510789a */ /* 0x000fc40008000000 */
[----:B------:R-:W-:Y:S02]  /*2c90*/  USHF.R.S32.HI UR23, URZ, 0x1f, UR14 ;  /* 0x0000001fff177899 */ /* 0x000fe4000801140e */
[----:B------:R-:W-:Y:S01]  /*2ca0*/  VIADD R92, R62, 0xffffffff ;  /* 0xffffffff3e5c7836 */ /* 0x000fe20000000000 */
[----:B------:R-:W-:Y:S02]  /*2cb0*/  USHF.R.S32.HI UR24, URZ, 0x1f, UR15 ;  /* 0x0000001fff187899 */ /* 0x000fe4000801140f */
[----:B------:R-:W-:Y:S01]  /*2cc0*/  USGXT.U32 UR8, UR4, 0xe ;  /* 0x0000000e0408789a */ /* 0x000fe20008000000 */
[----:B------:R-:W-:Y:S01]  /*2cd0*/  UMOV UR13, UR10 ;  /* 0x0000000a000d7c82 */ /* 0x000fe20008000000 */
[----:B------:R-:W-:Y:S01]  /*2ce0*/  UMOV UR17, 0x1 ;  /* 0x0000000100117882 */ /* 0x000fe20000000000 */
[----:B------:R-:W-:-:S09]  /*2cf0*/  UMOV UR5, URZ ;  /* 0x000000ff00057c82 */ /* 0x000fd20008000000 */
.L_x_10:
[----:B------:R-:W-:Y:S01]  /*2d00*/  IADD3 R84, P3, PT, R84, UR15, RZ ;  /* 0x0000000f54547c10 */ /* 0x000fe2000ff7e0ff */
[----:B------:R-:W-:Y:S01]  /*2d10*/  IMAD.U32 R63, R63, -0x80000000, RZ ;  /* 0x800000003f3f7824 */ /* 0x000fe200078e00ff */
[----:B------:R-:W-:Y:S02]  /*2d20*/  IADD3 R86, P2, PT, R86, UR15, RZ ;  /* 0x0000000f56567c10 */ /* 0x000fe4000ff5e0ff */
[----:B------:R-:W-:Y:S02]  /*2d30*/  IADD3.X R85, PT, PT, R85, UR24, RZ, P3, !PT ;  /* 0x0000001855557c10 */ /* 0x000fe40009ffe4ff */
[----:B------:R-:W-:Y:S02]  /*2d40*/  IADD3 R38, P3, PT, R38, UR15, RZ ;  /* 0x0000000f26267c10 */ /* 0x000fe4000ff7e0ff */
[----:B------:R-:W-:Y:S02]  /*2d50*/  IADD3.X R87, PT, PT, R87, UR24, RZ, P2, !PT ;  /* 0x0000001857577c10 */ /* 0x000fe400097fe4ff */
[----:B------:R-:W-:-:S02]  /*2d60*/  IADD3.X R39, PT, PT, R39, UR24, RZ, P3, !PT ;  /* 0x0000001827277c10 */ /* 0x000fc40009ffe4ff */
[----:B------:R-:W-:Y:S02]  /*2d70*/  IADD3 R46, P3, PT, R46, UR15, RZ ;  /* 0x0000000f2e2e7c10 */ /* 0x000fe4000ff7e0ff */
[----:B------:R-:W-:Y:S02]  /*2d80*/  IADD3 R88, P6, PT, R88, UR15, RZ ;  /* 0x0000000f58587c10 */ /* 0x000fe4000ffde0ff */
[----:B------:R-:W-:Y:S02]  /*2d90*/  IADD3.X R49, PT, PT, R49, UR24, RZ, P3, !PT ;  /* 0x0000001831317c10 */ /* 0x000fe40009ffe4ff */
[----:B------:R-:W-:Y:S02]  /*2da0*/  IADD3 R48, P5, PT, R48, UR15, RZ ;  /* 0x0000000f30307c10 */ /* 0x000fe4000ffbe0ff */
[----:B------:R-:W-:Y:S02]  /*2db0*/  IADD3 R44, P4, PT, R44, UR15, RZ ;  /* 0x0000000f2c2c7c10 */ /* 0x000fe4000ff9e0ff */
[----:B------:R-:W-:-:S02]  /*2dc0*/  IADD3 R40, P2, PT, R40, UR15, RZ ;  /* 0x0000000f28287c10 */ /* 0x000fc4000ff5e0ff */
[----:B0-----:R-:W0:Y:S01]  /*2dd0*/  SYNCS.PHASECHK.TRANS64.TRYWAIT P3, [UR13], R63 ;  /* 0x0000003fff0075a7 */ /* 0x001e22000806110d */
[----:B------:R-:W-:Y:S02]  /*2de0*/  IADD3.X R89, PT, PT, R89, UR24, RZ, P6, !PT ;  /* 0x0000001859597c10 */ /* 0x000fe4000b7fe4ff */
[----:B------:R-:W-:Y:S02]  /*2df0*/  IADD3.X R51, PT, PT, R51, UR24, RZ, P5, !PT ;  /* 0x0000001833337c10 */ /* 0x000fe4000affe4ff */
[----:B------:R-:W-:Y:S02]  /*2e00*/  IADD3.X R45, PT, PT, R45, UR24, RZ, P4, !PT ;  /* 0x000000182d2d7c10 */ /* 0x000fe4000a7fe4ff */
[----:B------:R-:W-:Y:S02]  /*2e10*/  IADD3.X R41, PT, PT, R41, UR24, RZ, P2, !PT ;  /* 0x0000001829297c10 */ /* 0x000fe400097fe4ff */
[----:B------:R-:W-:Y:S02]  /*2e20*/  IADD3 R42, P6, PT, R42, UR15, RZ ;  /* 0x0000000f2a2a7c10 */ /* 0x000fe4000ffde0ff */
[----:B------:R-:W-:-:S02]  /*2e30*/  IADD3 R82, P5, PT, R82, UR15, RZ ;  /* 0x0000000f52527c10 */ /* 0x000fc4000ffbe0ff */
[----:B------:R-:W-:Y:S02]  /*2e40*/  IADD3 R80, P4, PT, R80, UR15, RZ ;  /* 0x0000000f50507c10 */ /* 0x000fe4000ff9e0ff */
[----:B------:R-:W-:Y:S02]  /*2e50*/  IADD3 R56, P2, PT, R56, UR15, RZ ;  /* 0x0000000f38387c10 */ /* 0x000fe4000ff5e0ff */
[----:B------:R-:W-:Y:S02]  /*2e60*/  IADD3.X R43, PT, PT, R43, UR24, RZ, P6, !PT ;  /* 0x000000182b2b7c10 */ /* 0x000fe4000b7fe4ff */
[----:B------:R-:W-:Y:S02]  /*2e70*/  IADD3.X R83, PT, PT, R83, UR24, RZ, P5, !PT ;  /* 0x0000001853537c10 */ /* 0x000fe4000affe4ff */
[----:B------:R-:W-:Y:S02]  /*2e80*/  IADD3.X R81, PT, PT, R81, UR24, RZ, P4, !PT ;  /* 0x0000001851517c10 */ /* 0x000fe4000a7fe4ff */
[----:B------:R-:W-:-:S02]  /*2e90*/  IADD3.X R59, PT, PT, R59, UR24, RZ, P2, !PT ;  /* 0x000000183b3b7c10 */ /* 0x000fc400097fe4ff */
[----:B------:R-:W-:Y:S02]  /*2ea0*/  IADD3 R58, P6, PT, R58, UR15, RZ ;  /* 0x0000000f3a3a7c10 */ /* 0x000fe4000ffde0ff */
[----:B------:R-:W-:Y:S02]  /*2eb0*/  IADD3 R34, P5, PT, R34, UR15, RZ ;  /* 0x0000000f22227c10 */ /* 0x000fe4000ffbe0ff */
[----:B------:R-:W-:Y:S02]  /*2ec0*/  IADD3 R32, P4, PT, R32, UR15, RZ ;  /* 0x0000000f20207c10 */ /* 0x000fe4000ff9e0ff */
[----:B------:R-:W-:Y:S02]  /*2ed0*/  IADD3 R64, P2, PT, R64, UR14, RZ ;  /* 0x0000000e40407c10 */ /* 0x000fe4000ff5e0ff */
[----:B------:R-:W-:Y:S02]  /*2ee0*/  IADD3.X R61, PT, PT, R61, UR24, RZ, P6, !PT ;  /* 0x000000183d3d7c10 */ /* 0x000fe4000b7fe4ff */
[----:B------:R-:W-:-:S02]  /*2ef0*/  IADD3.X R35, PT, PT, R35, UR24, RZ, P5, !PT ;  /* 0x0000001823237c10 */ /* 0x000fc4000affe4ff */
[----:B------:R-:W-:Y:S02]  /*2f00*/  IADD3.X R33, PT, PT, R33, UR24, RZ, P4, !PT ;  /* 0x0000001821217c10 */ /* 0x000fe4000a7fe4ff */
[----:B------:R-:W-:Y:S02]  /*2f10*/  IADD3.X R67, PT, PT, R67, UR23, RZ, P2, !PT ;  /* 0x0000001743437c10 */ /* 0x000fe400097fe4ff */
[----:B------:R-:W-:Y:S02]  /*2f20*/  IADD3 R28, P6, PT, R28, UR15, RZ ;  /* 0x0000000f1c1c7c10 */ /* 0x000fe4000ffde0ff */
[----:B------:R-:W-:Y:S02]  /*2f30*/  IADD3 R72, P5, PT, R72, UR14, RZ ;  /* 0x0000000e48487c10 */ /* 0x000fe4000ffbe0ff */
[----:B------:R-:W-:Y:S02]  /*2f40*/  IADD3 R30, P4, PT, R30, UR14, RZ ;  /* 0x0000000e1e1e7c10 */ /* 0x000fe4000ff9e0ff */
[----:B------:R-:W-:-:S02]  /*2f50*/  IADD3 R60, P2, PT, R60, UR14, RZ ;  /* 0x0000000e3c3c7c10 */ /* 0x000fc4000ff5e0ff */
        /* <DEDUP_REMOVED lines=28> */
[-C--:B------:R-:W-:Y:S02]  /*3120*/  ISETP.GE.AND P6, PT, R0, R93.reuse, PT ;  /* 0x0000005d0000720c */ /* 0x080fe40003fc6270 */
[----:B------:R-:W-:-:S02]  /*3130*/  ISETP.GE.AND P5, PT, R8, R93, PT ;  /* 0x0000005d0800720c */ /* 0x000fc40003fa6270 */
[----:B------:R-:W-:Y:S01]  /*3140*/  PRMT R125, RZ, 0x7610, R125 ;  /* 0x00007610ff7d7816 */ /* 0x000fe2000000007d */
[----:B0-----:R-:W-:Y:S10]  /*3150*/  @!P3 BRA `(.L_x_8) ;  /* 0x0000002000c4b947 */ /* 0x001ff40003800000 */
.L_x_16:
[-C--:B------:R-:W-:Y:S01]  /*3160*/  ISETP.GE.AND P3, PT, R14, R93.reuse, PT ;  /* 0x0000005d0e00720c */ /* 0x080fe20003f66270 */
[----:B------:R-:W2:Y:S01]  /*3170*/  @!P6 LDG.E.U8 R125, desc[UR20][R6.64] ;  /* 0x00000014067de981 */ /* 0x000ea2000c1e1100 */
[----:B------:R-:W-:Y:S02]  /*3180*/  PRMT R119, RZ, 0x7610, R119 ;  /* 0x00007610ff777816 */ /* 0x000fe40000000077 */
[----:B------:R-:W-:Y:S02]  /*3190*/  ISETP.GE.AND P2, PT, R9, R93, PT ;  /* 0x0000005d0900720c */ /* 0x000fe40003f46270 */
[----:B------:R-:W-:Y:S02]  /*31a0*/  PRMT R123, RZ, 0x7610, R123 ;  /* 0x00007610ff7b7816 */ /* 0x000fe4000000007b */
[----:B------:R-:W-:-:S04]  /*31b0*/  PRMT R121, RZ, 0x7610, R121 ;  /* 0x00007610ff797816 */ /* 0x000fc80000000079 */
[----:B------:R-:W3:Y:S04]  /*31c0*/  @!P5 LDG.E.U8 R123, desc[UR20][R10.64] ;  /* 0x000000140a7bd981 */ /* 0x000ee8000c1e1100 */
[----:B------:R-:W4:Y:S01]  /*31d0*/  @!P3 LDG.E.U8 R119, desc[UR20][R16.64] ;  /* 0x000000141077b981 */ /* 0x000f22000c1e1100 */
[-C--:B------:R-:W-:Y:S02]  /*31e0*/  ISETP.GE.AND P3, PT, R37, R93.reuse, PT ;  /* 0x0000005d2500720c */ /* 0x080fe40003f66270 */
[-C--:B------:R-:W-:Y:S01]  /*31f0*/  ISETP.GE.AND P5, PT, R47, R93.reuse, PT ;  /* 0x0000005d2f00720c */ /* 0x080fe20003fa6270 */
[----:B------:R-:W5:Y:S01]  /*3200*/  @!P2 LDG.E.U8 R121, desc[UR20][R12.64] ;  /* 0x000000140c79a981 */ /* 0x000f62000c1e1100 */
[----:B------:R-:W-:Y:S02]  /*3210*/  ISETP.GE.AND P2, PT, R15, R93, PT ;  /* 0x0000005d0f00720c */ /* 0x000fe40003f46270 */
[----:B------:R-:W-:-:S02]  /*3220*/  PRMT R95, RZ, 0x7610, R95 ;  /* 0x00007610ff5f7816 */ /* 0x000fc4000000005f */
[----:B------:R-:W-:-:S05]  /*3230*/  PRMT R94, RZ, 0x7610, R94 ;  /* 0x00007610ff5e7816 */ /* 0x000fca000000005e */
[----:B------:R-:W-:Y:S02]  /*3240*/  @!P3 IMAD.MOV.U32 R62, RZ, RZ, R50 ;  /* 0x000000ffff3eb224 */ /* 0x000fe400078e0032 */
[----:B------:R-:W-:Y:S01]  /*3250*/  @!P3 IMAD.MOV.U32 R63, RZ, RZ, R53 ;  /* 0x000000ffff3fb224 */ /* 0x000fe200078e0035 */
[----:B------:R-:W-:Y:S01]  /*3260*/  PRMT R97, RZ, 0x7610, R97 ;  /* 0x00007610ff617816 */ /* 0x000fe20000000061 */
[----:B------:R-:W5:Y:S04]  /*3270*/  @!P2 LDG.E.U8 R94, desc[UR20][R18.64] ;  /* 0x00000014125ea981 */ /* 0x000f68000c1e1100 */
[----:B------:R0:W5:Y:S01]  /*3280*/  @!P3 LDG.E.U8 R95, desc[UR20][R62.64] ;  /* 0x000000143e5fb981 */ /* 0x000162000c1e1100 */
[----:B------:R-:W-:Y:S01]  /*3290*/  ISETP.GE.AND P2, PT, R66, R93, PT ;  /* 0x0000005d4200720c */ /* 0x000fe20003f46270 */
[----:B0-----:R-:W-:-:S02]  /*32a0*/  @!P5 IMAD.MOV.U32 R62, RZ, RZ, R52 ;  /* 0x000000ffff3ed224 */ /* 0x001fc400078e0034 */
[----:B------:R-:W-:-:S05]  /*32b0*/  @!P5 IMAD.MOV.U32 R63, RZ, RZ, R55 ;  /* 0x000000ffff3fd224 */ /* 0x000fca00078e0037 */
[----:B------:R0:W5:Y:S01]  /*32c0*/  @!P5 LDG.E.U8 R97, desc[UR20][R62.64] ;  /* 0x000000143e61d981 */ /* 0x000162000c1e1100 */
[-C--:B------:R-:W-:Y:S02]  /*32d0*/  ISETP.GE.AND P5, PT, R54, R93.reuse, PT ;  /* 0x0000005d3600720c */ /* 0x080fe40003fa6270 */
[-C--:B------:R-:W-:Y:S02]  /*32e0*/  ISETP.GE.AND P4, PT, R20, R93.reuse, PT ;  /* 0x0000005d1400720c */ /* 0x080fe40003f86270 */
[----:B------:R-:W-:Y:S02]  /*32f0*/  ISETP.GE.AND P3, PT, R21, R93, PT ;  /* 0x0000005d1500720c */ /* 0x000fe40003f66270 */
[----:B------:R-:W-:Y:S02]  /*3300*/  PRMT R100, RZ, 0x7610, R100 ;  /* 0x00007610ff647816 */ /* 0x000fe40000000064 */
[----:B------:R-:W-:Y:S02]  /*3310*/  PRMT R98, RZ, 0x7610, R98 ;  /* 0x00007610ff627816 */ /* 0x000fe40000000062 */
[----:B------:R-:W-:-:S02]  /*3320*/  PRMT R102, RZ, 0x7610, R102 ;  /* 0x00007610ff667816 */ /* 0x000fc40000000066 */
[----:B------:R-:W-:Y:S01]  /*3330*/  PRMT R99, RZ, 0x7610, R99 ;  /* 0x00007610ff637816 */ /* 0x000fe20000000063 */
[----:B------:R-:W5:Y:S01]  /*3340*/  @!P2 LDG.E.U8 R100, desc[UR20][R70.64] ;  /* 0x000000144664a981 */ /* 0x000f62000c1e1100 */
[----:B0-----:R-:W-:Y:S01]  /*3350*/  @!P5 IMAD.MOV.U32 R62, RZ, RZ, R60 ;  /* 0x000000ffff3ed224 */ /* 0x001fe200078e003c */
[-C--:B------:R-:W-:Y:S01]  /*3360*/  ISETP.GE.AND P2, PT, R57, R93.reuse, PT ;  /* 0x0000005d3900720c */ /* 0x080fe20003f46270 */
[----:B------:R-:W-:Y:S01]  /*3370*/  @!P5 IMAD.MOV.U32 R63, RZ, RZ, R65 ;  /* 0x000000ffff3fd224 */ /* 0x000fe200078e0041 */
[----:B------:R-:W5:Y:S01]  /*3380*/  @!P4 LDG.E.U8 R98, desc[UR20][R22.64] ;  /* 0x000000141662c981 */ /* 0x000f62000c1e1100 */
[-C--:B------:R-:W-:Y:S02]  /*3390*/  ISETP.GE.AND P6, PT, R69, R93.reuse, PT ;  /* 0x0000005d4500720c */ /* 0x080fe40003fc6270 */
[-C--:B------:R-:W-:Y:S01]  /*33a0*/  ISETP.GE.AND P4, PT, R78, R93.reuse, PT ;  /* 0x0000005d4e00720c */ /* 0x080fe20003f86270 */
[----:B------:R-:W5:Y:S01]  /*33b0*/  @!P3 LDG.E.U8 R102, desc[UR20][R26.64] ;  /* 0x000000141a66b981 */ /* 0x000f62000c1e1100 */
[----:B------:R-:W-:-:S03]  /*33c0*/  ISETP.GE.AND P3, PT, R25, R93, PT ;  /* 0x0000005d1900720c */ /* 0x000fc60003f66270 */
[----:B------:R0:W5:Y:S01]  /*33d0*/  @!P5 LDG.E.U8 R99, desc[UR20][R62.64] ;  /* 0x000000143e63d981 */ /* 0x000162000c1e1100 */
[-C--:B------:R-:W-:Y:S02]  /*33e0*/  ISETP.GE.AND P5, PT, R68, R93.reuse, PT ;  /* 0x0000005d4400720c */ /* 0x080fe40003fa6270 */
[----:B------:R-:W-:Y:S02]  /*33f0*/  PRMT R96, RZ, 0x7610, R96 ;  /* 0x00007610ff607816 */ /* 0x000fe40000000060 */
[----:B------:R-:W-:Y:S02]  /*3400*/  PRMT R104, RZ, 0x7610, R104 ;  /* 0x00007610ff687816 */ /* 0x000fe40000000068 */
[----:B------:R-:W-:Y:S02]  /*3410*/  PRMT R106, RZ, 0x7610, R106 ;  /* 0x00007610ff6a7816 */ /* 0x000fe4000000006a */
[----:B------:R-:W-:Y:S01]  /*3420*/  PRMT R101, RZ, 0x7610, R101 ;  /* 0x00007610ff657816 */ /* 0x000fe20000000065 */
[----:B0-----:R-:W-:Y:S01]  /*3430*/  @!P2 IMAD.MOV.U32 R62, RZ, RZ, R64 ;  /* 0x000000ffff3ea224 */ /* 0x001fe200078e0040 */
[----:B------:R-:W-:Y:S01]  /*3440*/  PRMT R108, RZ, 0x7610, R108 ;  /* 0x00007610ff6c7816 */ /* 0x000fe2000000006c */
[----:B------:R-:W-:Y:S01]  /*3450*/  @!P2 IMAD.MOV.U32 R63, RZ, RZ, R67 ;  /* 0x000000ffff3fa224 */ /* 0x000fe200078e0043 */
[----:B------:R-:W5:Y:S04]  /*3460*/  @!P6 LDG.E.U8 R96, desc[UR20][R74.64] ;  /* 0x000000144a60e981 */ /* 0x000f68000c1e1100 */
[----:B------:R-:W5:Y:S04]  /*3470*/  @!P4 LDG.E.U8 R104, desc[UR20][R76.64] ;  /* 0x000000144c68c981 */ /* 0x000f68000c1e1100 */
[----:B------:R-:W5:Y:S04]  /*3480*/  @!P3 LDG.E.U8 R106, desc[UR20][R30.64] ;  /* 0x000000141e6ab981 */ /* 0x000f68000c1e1100 */
[----:B------:R0:W5:Y:S04]  /*3490*/  @!P2 LDG.E.U8 R101, desc[UR20][R62.64] ;  /* 0x000000143e65a981 */ /* 0x000168000c1e1100 */
[----:B------:R-:W5:Y:S01]  /*34a0*/  @!P5 LDG.E.U8 R108, desc[UR20][R72.64] ;  /* 0x00000014486cd981 */ /* 0x000f62000c1e1100 */
[----:B------:R-:W-:Y:S01]  /*34b0*/  BAR.SYNC.DEFER_BLOCKING 0x0 ;  /* 0x0000000000007b1d */ /* 0x000fe20000010000 */
[----:B------:R-:W-:-:S02]  /*34c0*/  ISETP.GE.AND P4, PT, R24, R93, PT ;  /* 0x0000005d1800720c */ /* 0x000fc40003f86270 */
[----:B------:R-:W-:Y:S02]  /*34d0*/  PRMT R117, RZ, 0x7610, R117 ;  /* 0x00007610ff757816 */ /* 0x000fe40000000075 */
[----:B------:R-:W-:-:S09]  /*34e0*/  PRMT R110, RZ, 0x7610, R110 ;  /* 0x00007610ff6e7816 */ /* 0x000fd2000000006e */
[----:B0-----:R-:W-:Y:S02]  /*34f0*/  @!P4 IMAD.MOV.U32 R62, RZ, RZ, R48 ;  /* 0x000000ffff3ec224 */ /* 0x001fe400078e0030 */
[----:B------:R-:W-:Y:S01]  /*3500*/  @!P4 IMAD.MOV.U32 R63, RZ, RZ, R51 ;  /* 0x000000ffff3fc224 */ /* 0x000fe200078e0033 */
[----:B------:R-:W-:-:S04]  /*3510*/  PRMT R112, RZ, 0x7610, R112 ;  /* 0x00007610ff707816 */ /* 0x000fc80000000070 */
[----:B------:R0:W5:Y:S02]  /*3520*/  @!P4 LDG.E.U8 R117, desc[UR20][R62.64] ;  /* 0x000000143e75c981 */ /* 0x000164000c1e1100 */
[----:B0-----:R-:W-:Y:S02]  /*3530*/  @!P4 IMAD.MOV.U32 R62, RZ, RZ, R46 ;  /* 0x000000ffff3ec224 */ /* 0x001fe400078e002e */
[----:B------:R-:W-:-:S05]  /*3540*/  @!P4 IMAD.MOV.U32 R63, RZ, RZ, R49 ;  /* 0x000000ffff3fc224 */ /* 0x000fca00078e0031 */
[----:B------:R0:W5:Y:S01]  /*3550*/  @!P4 LDG.E.U8 R110, desc[UR20][R62.64] ;  /* 0x000000143e6ec981 */ /* 0x000162000c1e1100 */
[----:B------:R-:W-:Y:S01]  /*3560*/  PRMT R114, RZ, 0x7610, R114 ;  /* 0x00007610ff727816 */ /* 0x000fe20000000072 */
        /* <DEDUP_REMOVED lines=19> */
[----:B------:R-:W-:Y:S02]  /*36a0*/  PRMT R103, RZ, 0x7610, R103 ;  /* 0x00007610ff677816 */ /* 0x000fe40000000067 */
[----:B------:R-:W-:Y:S02]  /*36b0*/  PRMT R105, RZ, 0x7610, R105 ;  /* 0x00007610ff697816 */ /* 0x000fe40000000069 */
[----:B------:R-:W-:Y:S02]  /*36c0*/  PRMT R107, RZ, 0x7610, R107 ;  /* 0x00007610ff6b7816 */ /* 0x000fe4000000006b */
[----:B------:R-:W-:Y:S01]  /*36d0*/  PRMT R109, RZ, 0x7610, R109 ;  /* 0x00007610ff6d7816 */ /* 0x000fe2000000006d */
[----:B------:R-:W5:Y:S01]  /*36e0*/  @!P4 LDG.E.U8 R103, desc[UR20][R28.64] ;  /* 0x000000141c67c981 */ /* 0x000f62000c1e1100 */
[----:B0-----:R-:W-:Y:S02]  /*36f0*/  @!P4 IMAD.MOV.U32 R62, RZ, RZ, R86 ;  /* 0x000000ffff3ec224 */ /* 0x001fe400078e0056 */
[----:B------:R-:W-:Y:S01]  /*3700*/  @!P4 IMAD.MOV.U32 R63, RZ, RZ, R87 ;  /* 0x000000ffff3fc224 */ /* 0x000fe200078e0057 */
[----:B------:R-:W-:Y:S01]  /*3710*/  PRMT R111, RZ, 0x7610, R111 ;  /* 0x00007610ff6f7816 */ /* 0x000fe2000000006f */
[----:B------:R-:W5:Y:S01]  /*3720*/  @!P4 LDG.E.U8 R105, desc[UR20][R32.64] ;  /* 0x000000142069c981 */ /* 0x000f62000c1e1100 */
[----:B------:R-:W-:-:S02]  /*3730*/  PRMT R113, RZ, 0x7610, R113 ;  /* 0x00007610ff717816 */ /* 0x000fc40000000071 */
[----:B------:R-:W-:Y:S01]  /*3740*/  PRMT R115, RZ, 0x7610, R115 ;  /* 0x00007610ff737816 */ /* 0x000fe20000000073 */
[----:B------:R0:W5:Y:S01]  /*3750*/  @!P4 LDG.E.U8 R122, desc[UR20][R62.64] ;  /* 0x000000143e7ac981 */ /* 0x000162000c1e1100 */
[----:B------:R-:W-:-:S03]  /*3760*/  PRMT R124, RZ, 0x7610, R124 ;  /* 0x00007610ff7c7816 */ /* 0x000fc6000000007c */
[----:B------:R-:W5:Y:S04]  /*3770*/  @!P4 LDG.E.U8 R107, desc[UR20][R34.64] ;  /* 0x00000014226bc981 */ /* 0x000f68000c1e1100 */
[----:B------:R-:W5:Y:S01]  /*3780*/  @!P4 LDG.E.U8 R109, desc[UR20][R38.64] ;  /* 0x00000014266dc981 */ /* 0x000f62000c1e1100 */
[----:B0-----:R-:W-:Y:S02]  /*3790*/  @!P4 IMAD.MOV.U32 R62, RZ, RZ, R88 ;  /* 0x000000ffff3ec224 */ /* 0x001fe400078e0058 */
[----:B------:R-:W-:Y:S01]  /*37a0*/  @!P4 IMAD.MOV.U32 R63, RZ, RZ, R89 ;  /* 0x000000ffff3fc224 */ /* 0x000fe200078e0059 */
[----:B------:R-:W5:Y:S04]  /*37b0*/  @!P4 LDG.E.U8 R111, desc[UR20][R40.64] ;  /* 0x00000014286fc981 */ /* 0x000f68000c1e1100 */
[----:B------:R-:W5:Y:S04]  /*37c0*/  @!P4 LDG.E.U8 R113, desc[UR20][R42.64] ;  /* 0x000000142a71c981 */ /* 0x000f68000c1e1100 */
[----:B------:R-:W5:Y:S04]  /*37d0*/  @!P4 LDG.E.U8 R115, desc[UR20][R44.64] ;  /* 0x000000142c73c981 */ /* 0x000f68000c1e1100 */
[----:B------:R-:W5:Y:S04]  /*37e0*/  @!P4 LDG.E.U8 R124, desc[UR20][R62.64] ;  /* 0x000000143e7cc981 */ /* 0x000f68000c1e1100 */
[----:B--2---:R0:W-:Y:S04]  /*37f0*/  STS.U8 [R4+UR18+0x1000], R125 ;  /* 0x0010007d04007988 */ /* 0x0041e80008000012 */
[----:B---3--:R0:W-:Y:S04]  /*3800*/  STS.U8 [R4+UR18+0x1200], R123 ;  /* 0x0012007b04007988 */ /* 0x0081e80008000012 */
[----:B----4-:R0:W-:Y:S04]  /*3810*/  STS.U8 [R4+UR18+0x1600], R119 ;  /* 0x0016007704007988 */ /* 0x0101e80008000012 */
[----:B-----5:R0:W-:Y:S04]  /*3820*/  STS.U8 [R4+UR18+0x1400], R121 ;  /* 0x0014007904007988 */ /* 0x0201e80008000012 */
[----:B------:R0:W-:Y:S01]  /*3830*/  STS.U8 [R79+UR18+0x1080], R94 ;  /* 0x0010805e4f007988 */ /* 0x0001e20008000012 */
[----:B------:R-:W-:Y:S01]  /*3840*/  ULEA UR13, UR17, UR18, 0x3 ;  /* 0x00000012110d7291 */ /* 0x000fe2000f8e18ff */
[----:B------:R-:W-:-:S03]  /*3850*/  UMOV UR4, UR5 ;  /* 0x0000000500047c82 */ /* 0x000fc60008000000 */
[----:B------:R-:W-:Y:S01]  /*3860*/  UIADD3 UR13, UPT, UPT, UR13, 0x2000, URZ ;  /* 0x000020000d0d7890 */ /* 0x000fe2000fffe0ff */
        /* <DEDUP_REMOVED lines=27> */
[----:B------:R1:W-:Y:S06]  /*3a20*/  MEMBAR.ALL.CTA ;  /* 0x0000000000007992 */ /* 0x0003ec0000008000 */
[----:B-1----:R-:W1:Y:S02]  /*3a30*/  FENCE.VIEW.ASYNC.S ;  /* 0x00000000000073c6 */ /* 0x002e640000000000 */
[----:B-1----:R-:W-:Y:S06]  /*3a40*/  BAR.SYNC.DEFER_BLOCKING 0x0 ;  /* 0x0000000000007b1d */ /* 0x002fec0000010000 */
[----:B------:R-:W-:Y:S05]  /*3a50*/  @P0 BRA `(.L_x_9) ;  /* 0x00000000002c0947 */ /* 0x000fea0003800000 */
[----:B------:R-:W-:Y:S01]  /*3a60*/  UMOV UR6, UR13 ;  /* 0x0000000d00067c82 */ /* 0x000fe20008000000 */
[----:B------:R-:W-:Y:S01]  /*3a70*/  UMOV UR7, URZ ;  /* 0x000000ff00077c82 */ /* 0x000fe20008000000 */
[----:B------:R-:W-:Y:S01]  /*3a80*/  UMOV UR9, 0x80004020 ;  /* 0x8000402000097882 */ /* 0x000fe20000000000 */
[----:B------:R-:W-:Y:S01]  /*3a90*/  UMOV UR10, UR16 ;  /* 0x00000010000a7c82 */ /* 0x000fe20008000000 */
[----:B------:R-:W-:Y:S01]  /*3aa0*/  UMOV UR11, 0xc0004010 ;  /* 0xc0004010000b7882 */ /* 0x000fe20000000000 */
[----:B------:R-:W-:Y:S01]  /*3ab0*/  UMOV UR26, 0x0 ;  /* 0x00000000001a7882 */ /* 0x000fe20000000000 */
[----:B------:R-:W-:Y:S01]  /*3ac0*/  UMOV UR27, 0x4108010 ;  /* 0x04108010001b7882 */ /* 0x000fe20000000000 */
[----:B------:R-:W-:Y:S01]  /*3ad0*/  UMOV UR5, UR6 ;  /* 0x0000000600057c82 */ /* 0x000fe20008000000 */
[----:B------:R1:W-:Y:S01]  /*3ae0*/  UTCQMMA gdesc[UR8], gdesc[UR10], tmem[UR19], tmem[UR26], idesc[UR27], UPT ;  /* 0x00ff1a0a080075ea */ /* 0x0003e2000b800313 */
[----:B------:R1:W-:Y:S01]  /*3af0*/  UTCBAR [UR5], URZ ;  /* 0x000000ff050073e9 */ /* 0x0003e200080000ff */
[----:B------:R-:W-:-:S02]  /*3b00*/  NOP ;  /* 0x0000000000007918 */ /* 0x000fc40000000000 */
.L_x_9:
[----:B------:R-:W-:Y:S01]  /*3b10*/  VIADD R92, R92, 0xffffffff ;  /* 0xffffffff5c5c7836 */ /* 0x000fe20000000000 */
[----:B------:R-:W-:Y:S01]  /*3b20*/  UIADD3 UR17, UPT, UPT, UR17, 0x1, URZ ;  /* 0x0000000111117890 */ /* 0x000fe2000fffe0ff */
[----:B------:R-:W-:Y:S02]  /*3b30*/  IMAD.U32 R63, RZ, RZ, UR4 ;  /* 0x00000004ff3f7e24 */ /* 0x000fe4000f8e00ff */
[----:B------:R-:W-:Y:S01]  /*3b40*/  VIADD R93, R93, 0xffffffe0 ;  /* 0xffffffe05d5d7836 */ /* 0x000fe20000000000 */
[----:B------:R-:W-:Y:S01]  /*3b50*/  ISETP.NE.U32.AND P2, PT, R92, RZ, PT ;  /* 0x000000ff5c00720c */ /* 0x000fe20003f45070 */
[----:B------:R-:W-:-:S04]  /*3b60*/  UISETP.GT.AND UP1, UPT, UR17, 0x1, UPT ;  /* 0x000000011100788c */ /* 0x000fc8000bf24270 */
[----:B-1----:R-:W-:Y:S02]  /*3b70*/  USEL UR5, URZ, 0x1, !UP1 ;  /* 0x00000001ff057887 */ /* 0x002fe4000c800000 */
[----:B------:R-:W-:Y:S02]  /*3b80*/  USEL UR17, UR17, URZ, !UP1 ;  /* 0x000000ff11117287 */ /* 0x000fe4000c800000 */
[----:B------:R-:W-:-:S04]  /*3b90*/  ULOP3.LUT UR5, UR4, UR5, URZ, 0x3c, !UPT ;  /* 0x0000000504057292 */ /* 0x000fc8000f8e3cff */
[----:B------:R-:W-:Y:S08]  /*3ba0*/  @P2 BRA `(.L_x_10) ;  /* 0xfffffff000542947 */ /* 0x000ff0000383ffff */
.L_x_7:
[----:B------:R-:W-:-:S13]  /*3bb0*/  ISETP.GE.AND P0, PT, R5, 0x20, PT ;  /* 0x000000200500780c */ /* 0x000fda0003f06270 */
[----:B------:R-:W-:Y:S05]  /*3bc0*/  @!P0 BRA `(.L_x_11) ;  /* 0x0000000000108947 */ /* 0x000fea0003800000 */
[----:B------:R-:W-:-:S06]  /*3bd0*/  USHF.L.U32 UR4, UR4, 0x1f, URZ ;  /* 0x0000001f04047899 */ /* 0x000fcc00080006ff */
[----:B0-----:R-:W-:-:S04]  /*3be0*/  IMAD.U32 R4, RZ, RZ, UR4 ;  /* 0x00000004ff047e24 */ /* 0x001fc8000f8e00ff */
[----:B------:R-:W0:Y:S02]  /*3bf0*/  SYNCS.PHASECHK.TRANS64.TRYWAIT P0, [UR13], R4 ;  /* 0x00000004ff0075a7 */ /* 0x000e24000800110d */
[----:B0-----:R-:W-:Y:S05]  /*3c00*/  @!P0 BRA `(.L_x_12) ;  /* 0x0000001800248947 */ /* 0x001fea0003800000 */
.L_x_11:
[----:B------:R-:W-:Y:S01]  /*3c10*/  BAR.SYNC.DEFER_BLOCKING 0x0 ;  /* 0x0000000000007b1d */ /* 0x000fe20000010000 */
[C---:B------:R-:W-:Y:S02]  /*3c20*/  IMAD.SHL.U32 R38, R36.reuse, 0x100, RZ ;  /* 0x0000010024267824 */ /* 0x040fe400078e00ff */
[C---:B------:R-:W-:Y:S02]  /*3c30*/  IMAD.SHL.U32 R37, R36.reuse, 0x10, RZ ;  /* 0x0000001024257824 */ /* 0x040fe400078e00ff */
[----:B------:R-:W-:Y:S01]  /*3c40*/  IMAD.SHL.U32 R40, R36, 0x20, RZ ;  /* 0x0000002024287824 */ /* 0x000fe200078e00ff */
[----:B------:R-:W-:Y:S01]  /*3c50*/  LOP3.LUT R39, R38, 0x1000, RZ, 0xc0, !PT ;  /* 0x0000100026277812 */ /* 0x000fe200078ec0ff */
[----:B------:R-:W-:Y:S01]  /*3c60*/  IMAD.SHL.U32 R36, R36, 0x8, RZ ;  /* 0x0000000824247824 */ /* 0x000fe200078e00ff */
[----:B------:R-:W-:Y:S01]  /*3c70*/  LOP3.LUT R38, R37, 0xf0, RZ, 0xc0, !PT ;  /* 0x000000f025267812 */ /* 0x000fe200078ec0ff */
[----:B------:R-:W1:Y:S01]  /*3c80*/  LDCU.128 UR8, c[0x0][0x390] ;  /* 0x00007200ff0877ac */ /* 0x000e620008000c00 */
[----:B------:R-:W-:-:S02]  /*3c90*/  LOP3.LUT R40, R40, 0x800, RZ, 0xc0, !PT ;  /* 0x0000080028287812 */ /* 0x000fc400078ec0ff */
[----:B------:R-:W-:Y:S01]  /*3ca0*/  IADD3 R38, PT, PT, R38, UR18, R39 ;  /* 0x0000001226267c10 */ /* 0x000fe2000fffe027 */
[----:B------:R-:W2:Y:S01]  /*3cb0*/  LDCU UR4, c[0x0][0x3b4] ;  /* 0x00007680ff0477ac */ /* 0x000ea20008000800 */
[----:B------:R-:W-:Y:S02]  /*3cc0*/  LOP3.LUT R39, R37, 0x3f0, RZ, 0xc0, !PT ;  /* 0x000003f025277812 */ /* 0x000fe400078ec0ff */
[----:B------:R-:W-:Y:S02]  /*3cd0*/  LOP3.LUT R37, R36, 0x300, RZ, 0xc0, !PT ;  /* 0x0000030024257812 */ /* 0x000fe400078ec0ff */
[----:B------:R-:W-:-:S03]  /*3ce0*/  IADD3 R36, PT, PT, R39, UR18, R40 ;  /* 0x0000001227247c10 */ /* 0x000fc6000fffe028 */
[----:B------:R-:W-:Y:S01]  /*3cf0*/  IMAD.IADD R37, R37, 0x1, R38 ;  /* 0x0000000125257824 */ /* 0x000fe200078e0226 */
[----:B------:R-:W3:Y:S02]  /*3d00*/  @!P1 SYNCS.CCTL.IV [UR18+0x2000] ;  /* 0x00200000ff0099b1 */ /* 0x000ee40008000012 */
[----:B---3--:R-:W-:Y:S01]  /*3d10*/  BAR.SYNC.DEFER_BLOCKING 0x0 ;  /* 0x0000000000007b1d */ /* 0x008fe20000010000 */
[----:B-1----:R-:W-:-:S05]  /*3d20*/  ISETP.GE.AND P0, PT, R2, UR10, PT ;  /* 0x0000000a02007c0c */ /* 0x002fca000bf06270 */
[----:B0-----:R-:W-:Y:S01]  /*3d30*/  LDTM.16dp32bit_t0_t15.x32 R4, tmem[UR12] ;  /* 0x0000000c000479ee */ /* 0x001fe20008a80000 */
[----:B------:R-:W0:Y:S01]  /*3d40*/  LDTM.16dp32bit_t16_t31.x32 R4, tmem[UR12+0x20] ;  /* 0x0000200c000479ee */ /* 0x000e220008aa0000 */
[----:B------:R-:W1:Y:S01]  /*3d50*/  @!P1 SYNCS.CCTL.IV [UR18+0x2008] ;  /* 0x00200800ff0099b1 */ /* 0x000e620008000012 */
[----:B------:R-:W-:Y:S01]  /*3d60*/  NOP ;  /* 0x0000000000007918 */ /* 0x000fe20000000000 */
[----:B0-----:R-:W-:Y:S02]  /*3d70*/  F2FP.SATFINITE.E4M3.F32.PACK_AB_MERGE_C R4, R5, R4, RZ ;  /* 0x000000040504723e */ /* 0x001fe400048070ff */
[----:B------:R-:W-:Y:S02]  /*3d80*/  F2FP.SATFINITE.E4M3.F32.PACK_AB_MERGE_C R6, R7, R6, RZ ;  /* 0x000000060706723e */ /* 0x000fe400048070ff */
[----:B------:R-:W-:Y:S02]  /*3d90*/  F2FP.SATFINITE.E4M3.F32.PACK_AB_MERGE_C R8, R9, R8, RZ ;  /* 0x000000080908723e */ /* 0x000fe400048070ff */
[----:B------:R-:W-:-:S02]  /*3da0*/  F2FP.SATFINITE.E4M3.F32.PACK_AB_MERGE_C R12, R13, R12, RZ ;  /* 0x0000000c0d0c723e */ /* 0x000fc400048070ff */
[----:B------:R-:W-:Y:S02]  /*3db0*/  F2FP.SATFINITE.E4M3.F32.PACK_AB_MERGE_C R14, R15, R14, RZ ;  /* 0x0000000e0f0e723e */ /* 0x000fe400048070ff */
[----:B------:R-:W-:Y:S02]  /*3dc0*/  F2FP.SATFINITE.E4M3.F32.PACK_AB_MERGE_C R16, R17, R16, RZ ;  /* 0x000000101110723e */ /* 0x000fe400048070ff */
[----:B------:R-:W-:Y:S02]  /*3dd0*/  F2FP.SATFINITE.E4M3.F32.PACK_AB_MERGE_C R20, R21, R20, RZ ;  /* 0x000000141514723e */ /* 0x000fe400048070ff */
[----:B------:R-:W-:Y:S02]  /*3de0*/  F2FP.SATFINITE.E4M3.F32.PACK_AB_MERGE_C R22, R23, R22, RZ ;  /* 0x000000161716723e */ /* 0x000fe400048070ff */
[----:B------:R-:W-:Y:S02]  /*3df0*/  F2FP.SATFINITE.E4M3.F32.PACK_AB_MERGE_C R24, R25, R24, RZ ;  /* 0x000000181918723e */ /* 0x000fe400048070ff */
[----:B------:R-:W-:-:S02]  /*3e00*/  F2FP.SATFINITE.E4M3.F32.PACK_AB_MERGE_C R18, R19, R18, RZ ;  /* 0x000000121312723e */ /* 0x000fc400048070ff */
[----:B------:R-:W-:Y:S02]  /*3e10*/  F2FP.SATFINITE.E4M3.F32.PACK_AB_MERGE_C R26, R27, R26, RZ ;  /* 0x0000001a1b1a723e */ /* 0x000fe400048070ff */
[----:B------:R-:W-:Y:S02]  /*3e20*/  F2FP.SATFINITE.E4M3.F32.PACK_AB_MERGE_C R28, R29, R28, RZ ;  /* 0x0000001c1d1c723e */ /* 0x000fe400048070ff */
[----:B------:R-:W-:Y:S02]  /*3e30*/  LOP3.LUT R19, R4, 0xffff, RZ, 0xc0, !PT ;  /* 0x0000ffff04137812 */ /* 0x000fe400078ec0ff */
[----:B------:R-:W-:Y:S02]  /*3e40*/  LOP3.LUT R38, R6, 0xffff, RZ, 0xc0, !PT ;  /* 0x0000ffff06267812 */ /* 0x000fe400078ec0ff */
[----:B------:R-:W-:Y:S02]  /*3e50*/  LOP3.LUT R21, R8, 0xffff, RZ, 0xc0, !PT ;  /* 0x0000ffff08157812 */ /* 0x000fe400078ec0ff */
[----:B------:R-:W-:-:S02]  /*3e60*/  LOP3.LUT R23, R12, 0xffff, RZ, 0xc0, !PT ;  /* 0x0000ffff0c177812 */ /* 0x000fc400078ec0ff */
[----:B------:R-:W-:Y:S02]  /*3e70*/  LOP3.LUT R14, R14, 0xffff, RZ, 0xc0, !PT ;  /* 0x0000ffff0e0e7812 */ /* 0x000fe400078ec0ff */
[----:B------:R-:W-:Y:S02]  /*3e80*/  LOP3.LUT R25, R16, 0xffff, RZ, 0xc0, !PT ;  /* 0x0000ffff10197812 */ /* 0x000fe400078ec0ff */
[----:B------:R-:W-:Y:S02]  /*3e90*/  LOP3.LUT R20, R20, 0xffff, RZ, 0xc0, !PT ;  /* 0x0000ffff14147812 */ /* 0x000fe400078ec0ff */
[----:B------:R-:W-:Y:S02]  /*3ea0*/  LOP3.LUT R27, R22, 0xffff, RZ, 0xc0, !PT ;  /* 0x0000ffff161b7812 */ /* 0x000fe400078ec0ff */
[----:B------:R-:W-:Y:S02]  /*3eb0*/  LOP3.LUT R29, R24, 0xffff, RZ, 0xc0, !PT ;  /* 0x0000ffff181d7812 */ /* 0x000fe400078ec0ff */
[----:B------:R-:W-:-:S02]  /*3ec0*/  F2FP.SATFINITE.E4M3.F32.PACK_AB_MERGE_C R30, R31, R30, RZ ;  /* 0x0000001e1f1e723e */ /* 0x000fc400048070ff */
[----:B------:R-:W-:Y:S02]  /*3ed0*/  F2FP.SATFINITE.E4M3.F32.PACK_AB_MERGE_C R32, R33, R32, RZ ;  /* 0x000000202120723e */ /* 0x000fe400048070ff */
[--C-:B------:R-:W-:Y:S02]  /*3ee0*/  PRMT R4, R21, 0x3340, R0.reuse ;  /* 0x0000334015047816 */ /* 0x100fe40000000000 */
[--C-:B------:R-:W-:Y:S02]  /*3ef0*/  PRMT R6, R25, 0x3340, R0.reuse ;  /* 0x0000334019067816 */ /* 0x100fe40000000000 */
[----:B------:R-:W-:Y:S02]  /*3f00*/  PRMT R8, R29, 0x3340, R0 ;  /* 0x000033401d087816 */ /* 0x000fe40000000000 */
[----:B------:R-:W-:Y:S02]  /*3f10*/  PRMT R5, R19, 0x3340, R38 ;  /* 0x0000334013057816 */ /* 0x000fe40000000026 */
[----:B------:R-:W-:-:S02]  /*3f20*/  PRMT R7, R23, 0x3340, R14 ;  /* 0x0000334017077816 */ /* 0x000fc4000000000e */
[----:B------:R-:W-:Y:S02]  /*3f30*/  PRMT R9, R20, 0x3340, R27 ;  /* 0x0000334014097816 */ /* 0x000fe4000000001b */
[----:B------:R-:W-:Y:S02]  /*3f40*/  F2FP.SATFINITE.E4M3.F32.PACK_AB_MERGE_C R10, R11, R10, RZ ;  /* 0x0000000a0b0a723e */ /* 0x000fe400048070ff */
[----:B------:R-:W-:Y:S02]  /*3f50*/  LOP3.LUT R28, R28, 0xffff, RZ, 0xc0, !PT ;  /* 0x0000ffff1c1c7812 */ /* 0x000fe400078ec0ff */
[----:B------:R-:W-:Y:S02]  /*3f60*/  LOP3.LUT R31, R30, 0xffff, RZ, 0xc0, !PT ;  /* 0x0000ffff1e1f7812 */ /* 0x000fe400078ec0ff */
[----:B------:R-:W-:Y:S02]  /*3f70*/  LOP3.LUT R33, R32, 0xffff, RZ, 0xc0, !PT ;  /* 0x0000ffff20217812 */ /* 0x000fe400078ec0ff */
[----:B------:R-:W-:-:S02]  /*3f80*/  PRMT R11, R5, 0x5410, R4 ;  /* 0x00005410050b7816 */ /* 0x000fc40000000004 */
[----:B------:R-:W-:Y:S02]  /*3f90*/  PRMT R13, R7, 0x5410, R6 ;  /* 0x00005410070d7816 */ /* 0x000fe40000000006 */
[----:B------:R-:W-:Y:S02]  /*3fa0*/  PRMT R15, R9, 0x5410, R8 ;  /* 0x00005410090f7816 */ /* 0x000fe40000000008 */
[----:B------:R-:W-:Y:S02]  /*3fb0*/  SHF.R.U32.HI R4, RZ, 0x8, R19 ;  /* 0x00000008ff047819 */ /* 0x000fe40000011613 */
[----:B------:R-:W-:Y:S02]  /*3fc0*/  SHF.R.U32.HI R5, RZ, 0x8, R38 ;  /* 0x00000008ff057819 */ /* 0x000fe40000011626 */
[----:B------:R-:W-:Y:S02]  /*3fd0*/  SHF.R.U32.HI R6, RZ, 0x8, R21 ;  /* 0x00000008ff067819 */ /* 0x000fe40000011615 */
[----:B------:R-:W-:-:S02]  /*3fe0*/  SHF.R.U32.HI R7, RZ, 0x8, R23 ;  /* 0x00000008ff077819 */ /* 0x000fc40000011617 */
[----:B------:R-:W-:Y:S02]  /*3ff0*/  SHF.R.U32.HI R8, RZ, 0x8, R14 ;  /* 0x00000008ff087819 */ /* 0x000fe4000001160e */
[----:B------:R-:W-:Y:S02]  /*4000*/  SHF.R.U32.HI R9, RZ, 0x8, R25 ;  /* 0x00000008ff097819 */ /* 0x000fe40000011619 */
[----:B------:R-:W-:Y:S02]  /*4010*/  PRMT R12, R33, 0x3340, R0 ;  /* 0x00003340210c7816 */ /* 0x000fe40000000000 */
[----:B------:R-:W-:Y:S02]  /*4020*/  PRMT R17, R28, 0x3340, R31 ;  /* 0x000033401c117816 */ /* 0x000fe4000000001f */
[----:B------:R-:W-:Y:S02]  /*4030*/  LOP3.LUT R4, R4, 0xffff, RZ, 0xc0, !PT ;  /* 0x0000ffff04047812 */ /* 0x000fe400078ec0ff */
[----:B------:R-:W-:-:S02]  /*4040*/  LOP3.LUT R5, R5, 0xffff, RZ, 0xc0, !PT ;  /* 0x0000ffff05057812 */ /* 0x000fc400078ec0ff */
[----:B------:R-:W-:Y:S02]  /*4050*/  LOP3.LUT R6, R6, 0xffff, RZ, 0xc0, !PT ;  /* 0x0000ffff06067812 */ /* 0x000fe400078ec0ff */
[----:B------:R-:W-:Y:S02]  /*4060*/  LOP3.LUT R7, R7, 0xffff, RZ, 0xc0, !PT ;  /* 0x0000ffff07077812 */ /* 0x000fe400078ec0ff */
[----:B------:R-:W-:Y:S02]  /*4070*/  LOP3.LUT R8, R8, 0xffff, RZ, 0xc0, !PT ;  /* 0x0000ffff08087812 */ /* 0x000fe400078ec0ff */
[----:B------:R-:W-:Y:S02]  /*4080*/  LOP3.LUT R9, R9, 0xffff, RZ, 0xc0, !PT ;  /* 0x0000ffff09097812 */ /* 0x000fe400078ec0ff */
[----:B------:R-:W-:Y:S02]  /*4090*/  PRMT R17, R17, 0x5410, R12 ;  /* 0x0000541011117816 */ /* 0x000fe4000000000c */
[----:B------:R-:W-:-:S02]  /*40a0*/  PRMT R19, R4, 0x3340, R5 ;  /* 0x0000334004137816 */ /* 0x000fc40000000005 */
[----:B------:R-:W-:Y:S02]  /*40b0*/  PRMT R12, R6, 0x3340, R1 ;  /* 0x00003340060c7816 */ /* 0x000fe40000000001 */
[----:B------:R-:W-:Y:S02]  /*40c0*/  PRMT R21, R7, 0x3340, R8 ;  /* 0x0000334007157816 */ /* 0x000fe40000000008 */
[----:B------:R-:W-:Y:S02]  /*40d0*/  PRMT R14, R9, 0x3340, R0 ;  /* 0x00003340090e7816 */ /* 0x000fe40000000000 */
[----:B------:R-:W-:Y:S02]  /*40e0*/  SHF.R.U32.HI R4, RZ, 0x8, R20 ;  /* 0x00000008ff047819 */ /* 0x000fe40000011614 */
[----:B------:R-:W-:Y:S02]  /*40f0*/  SHF.R.U32.HI R5, RZ, 0x8, R27 ;  /* 0x00000008ff057819 */ /* 0x000fe4000001161b */
[----:B------:R-:W-:-:S02]  /*4100*/  SHF.R.U32.HI R6, RZ, 0x8, R29 ;  /* 0x00000008ff067819 */ /* 0x000fc4000001161d */
[----:B------:R-:W-:Y:S02]  /*4110*/  SHF.R.U32.HI R7, RZ, 0x8, R28 ;  /* 0x00000008ff077819 */ /* 0x000fe4000001161c */
[----:B------:R-:W-:Y:S02]  /*4120*/  SHF.R.U32.HI R8, RZ, 0x8, R31 ;  /* 0x00000008ff087819 */ /* 0x000fe4000001161f */
[----:B------:R-:W-:Y:S02]  /*4130*/  SHF.R.U32.HI R9, RZ, 0x8, R33 ;  /* 0x00000008ff097819 */ /* 0x000fe40000011621 */
[----:B------:R-:W-:Y:S02]  /*4140*/  LOP3.LUT R4, R4, 0xffff, RZ, 0xc0, !PT ;  /* 0x0000ffff04047812 */ /* 0x000fe400078ec0ff */
[----:B------:R-:W-:Y:S02]  /*4150*/  LOP3.LUT R5, R5, 0xffff, RZ, 0xc0, !PT ;  /* 0x0000ffff05057812 */ /* 0x000fe400078ec0ff */
[----:B------:R-:W-:-:S02]  /*4160*/  LOP3.LUT R6, R6, 0xffff, RZ, 0xc0, !PT ;  /* 0x0000ffff06067812 */ /* 0x000fc400078ec0ff */
[----:B------:R-:W-:Y:S02]  /*4170*/  LOP3.LUT R9, R9, 0xffff, RZ, 0xc0, !PT ;  /* 0x0000ffff09097812 */ /* 0x000fe400078ec0ff */
[----:B------:R-:W-:Y:S02]  /*4180*/  LOP3.LUT R8, R8, 0xffff, RZ, 0xc0, !PT ;  /* 0x0000ffff08087812 */ /* 0x000fe400078ec0ff */
[----:B------:R-:W-:Y:S02]  /*4190*/  LOP3.LUT R7, R7, 0xffff, RZ, 0xc0, !PT ;  /* 0x0000ffff07077812 */ /* 0x000fe400078ec0ff */
[----:B------:R-:W-:Y:S02]  /*41a0*/  F2FP.SATFINITE.E4M3.F32.PACK_AB_MERGE_C R34, R35, R34, RZ ;  /* 0x000000222322723e */ /* 0x000fe400048070ff */
[----:B------:R-:W-:Y:S02]  /*41b0*/  PRMT R5, R4, 0x3340, R5 ;  /* 0x0000334004057816 */ /* 0x000fe40000000005 */
[----:B------:R-:W-:-:S02]  /*41c0*/  PRMT R6, R6, 0x3340, R1 ;  /* 0x0000334006067816 */ /* 0x000fc40000000001 */
[----:B------:R-:W-:Y:S02]  /*41d0*/  PRMT R9, R9, 0x3340, R0 ;  /* 0x0000334009097816 */ /* 0x000fe40000000000 */
[----:B------:R-:W-:Y:S02]  /*41e0*/  PRMT R8, R7, 0x3340, R8 ;  /* 0x0000334007087816 */ /* 0x000fe40000000008 */
[----:B------:R-:W-:Y:S02]  /*41f0*/  PRMT R19, R19, 0x5410, R12 ;  /* 0x0000541013137816 */ /* 0x000fe4000000000c */
[----:B------:R-:W-:Y:S01]  /*4200*/  LOP3.LUT R10, R10, 0xffff, RZ, 0xc0, !PT ;  /* 0x0000ffff0a0a7812 */ /* 0x000fe200078ec0ff */
[----:B------:R-:W0:Y:S01]  /*4210*/  LDC R12, c[0x0][0x3b8] ;  /* 0x0000ee00ff0c7b82 */ /* 0x000e220000000800 */
[----:B------:R-:W-:Y:S02]  /*4220*/  LOP3.LUT R26, R26, 0xffff, RZ, 0xc0, !PT ;  /* 0x0000ffff1a1a7812 */ /* 0x000fe400078ec0ff */
[----:B------:R-:W-:-:S02]  /*4230*/  PRMT R21, R21, 0x5410, R14 ;  /* 0x0000541015157816 */ /* 0x000fc4000000000e */
[----:B------:R-:W-:Y:S02]  /*4240*/  PRMT R5, R5, 0x5410, R6 ;  /* 0x0000541005057816 */ /* 0x000fe40000000006 */
[----:B------:R-:W-:Y:S02]  /*4250*/  PRMT R27, R8, 0x5410, R9 ;  /* 0x00005410081b7816 */ /* 0x000fe40000000009 */
[----:B------:R-:W-:Y:S02]  /*4260*/  LOP3.LUT R18, R18, 0xffff, RZ, 0xc0, !PT ;  /* 0x0000ffff12127812 */ /* 0x000fe400078ec0ff */
[----:B------:R-:W-:Y:S02]  /*4270*/  LOP3.LUT R34, R34, 0xffff, RZ, 0xc0, !PT ;  /* 0x0000ffff22227812 */ /* 0x000fe400078ec0ff */
[--C-:B------:R-:W-:Y:S02]  /*4280*/  PRMT R8, R11, 0x4210, R10.reuse ;  /* 0x000042100b087816 */ /* 0x100fe4000000000a */
[----:B------:R-:W-:-:S02]  /*4290*/  PRMT R24, R19, 0x5210, R10 ;  /* 0x0000521013187816 */ /* 0x000fc4000000000a */
[----:B------:R-:W-:Y:S02]  /*42a0*/  PRMT R10, R15, 0x4210, R26 ;  /* 0x000042100f0a7816 */ /* 0x000fe4000000001a */
[--C-:B------:R-:W-:Y:S01]  /*42b0*/  PRMT R9, R13, 0x4210, R18.reuse ;  /* 0x000042100d097816 */ /* 0x100fe20000000012 */
[----:B------:R-:W-:Y:S01]  /*42c0*/  IMAD.U32 R13, RZ, RZ, UR22 ;  /* 0x00000016ff0d7e24 */ /* 0x000fe2000f8e00ff */
[----:B------:R-:W-:Y:S02]  /*42d0*/  PRMT R25, R21, 0x5210, R18 ;  /* 0x0000521015197816 */ /* 0x000fe40000000012 */
[----:B------:R-:W-:Y:S01]  /*42e0*/  PRMT R26, R5, 0x5210, R26 ;  /* 0x00005210051a7816 */ /* 0x000fe2000000001a */
[----:B-1----:R-:W-:Y:S01]  /*42f0*/  BAR.SYNC.DEFER_BLOCKING 0x0 ;  /* 0x0000000000007b1d */ /* 0x002fe20000010000 */
[--C-:B------:R-:W-:Y:S02]  /*4300*/  PRMT R11, R17, 0x4210, R34.reuse ;  /* 0x00004210110b7816 */ /* 0x100fe40000000022 */
[----:B------:R-:W-:-:S02]  /*4310*/  PRMT R27, R27, 0x5210, R34 ;  /* 0x000052101b1b7816 */ /* 0x000fc40000000022 */
[----:B------:R-:W-:-:S04]  /*4320*/  LOP3.LUT R0, R0, 0x40, R13, 0xf8, !PT ;  /* 0x0000004000007812 */ /* 0x000fc800078ef80d */
[----:B------:R-:W-:Y:S01]  /*4330*/  LOP3.LUT R3, R0, R3, RZ, 0xfc, !PT ;  /* 0x0000000300037212 */ /* 0x000fe200078efcff */
[----:B--2---:R-:W-:-:S03]  /*4340*/  IMAD R0, R2, UR4, RZ ;  /* 0x0000000402007c24 */ /* 0x004fc6000f8e02ff */
[C---:B------:R-:W-:Y:S02]  /*4350*/  LOP3.LUT R2, R3.reuse, 0x4, RZ, 0xfc, !PT ;  /* 0x0000000403027812 */ /* 0x040fe400078efcff */
[C---:B------:R-:W-:Y:S02]  /*4360*/  ISETP.LT.AND P1, PT, R3.reuse, UR11, !P0 ;  /* 0x0000000b03007c0c */ /* 0x040fe4000c721270 */
[----:B------:R-:W-:Y:S02]  /*4370*/  ISETP.LT.AND P4, PT, R2, UR11, !P0 ;  /* 0x0000000b02007c0c */ /* 0x000fe4000c781270 */
[C---:B------:R-:W-:Y:S02]  /*4380*/  IADD3 R2, P2, PT, R0.reuse, UR8, RZ ;  /* 0x0000000800027c10 */ /* 0x040fe4000ff5e0ff */
[C---:B------:R-:W-:Y:S02]  /*4390*/  LOP3.LUT R14, R3.reuse, 0xa, RZ, 0xfc, !PT ;  /* 0x0000000a030e7812 */ /* 0x040fe400078efcff */
[----:B------:R-:W-:Y:S01]  /*43a0*/  LEA.HI.X.SX32 R0, R0, UR9, 0x1, P2 ;  /* 0x0000000900007c11 */ /* 0x000fe200090f0eff */
[----:B------:R1:W-:Y:S01]  /*43b0*/  STS.128 [R37], R8 ;  /* 0x0000000825007388 */ /* 0x0003e20000000c00 */
[----:B------:R-:W-:-:S02]  /*43c0*/  LOP3.LUT R16, R3, 0xc, RZ, 0xfc, !PT ;  /* 0x0000000c03107812 */ /* 0x000fc400078efcff */
[C---:B------:R-:W-:Y:S01]  /*43d0*/  LOP3.LUT R18, R3.reuse, 0xe, RZ, 0xfc, !PT ;  /* 0x0000000e03127812 */ /* 0x040fe200078efcff */
[----:B------:R-:W-:Y:S01]  /*43e0*/  STS.128 [R37+0x800], R24 ;  /* 0x0008001825007388 */ /* 0x000fe20000000c00 */
[----:B------:R-:W-:Y:S01]  /*43f0*/  BAR.SYNC.DEFER_BLOCKING 0x0 ;  /* 0x0000000000007b1d */ /* 0x000fe20000010000 */
[C---:B-1----:R-:W-:Y:S01]  /*4400*/  LOP3.LUT R8, R3.reuse, 0x2, RZ, 0xfc, !PT ;  /* 0x0000000203087812 */ /* 0x042fe200078efcff */
[C---:B0-----:R-:W-:Y:S01]  /*4410*/  IMAD R9, R3.reuse, R12, RZ ;  /* 0x0000000c03097224 */ /* 0x041fe200078e02ff */
[----:B------:R-:W-:Y:S02]  /*4420*/  LOP3.LUT R11, R3, 0x6, RZ, 0xfc, !PT ;  /* 0x00000006030b7812 */ /* 0x000fe400078efcff */
[----:B------:R-:W-:Y:S02]  /*4430*/  ISETP.LT.AND P5, PT, R8, UR11, !P0 ;  /* 0x0000000b08007c0c */ /* 0x000fe4000c7a1270 */
[----:B------:R-:W-:Y:S01]  /*4440*/  ISETP.LT.AND P3, PT, R11, UR11, !P0 ;  /* 0x0000000b0b007c0c */ /* 0x000fe2000c761270 */
[----:B------:R-:W-:Y:S01]  /*4450*/  IMAD R11, R12, 0x2, R9 ;  /* 0x000000020c0b7824 */ /* 0x000fe200078e0209 */
[----:B------:R-:W-:-:S02]  /*4460*/  LOP3.LUT R10, R3, 0x8, RZ, 0xfc, !PT ;  /* 0x00000008030a7812 */ /* 0x000fc400078efcff */
[C---:B------:R-:W-:Y:S01]  /*4470*/  IADD3 R8, P6, PT, R9.reuse, R2, RZ ;  /* 0x0000000209087210 */ /* 0x040fe20007fde0ff */
[----:B------:R-:W-:Y:S01]  /*4480*/  IMAD R13, R12, 0x2, R11 ;  /* 0x000000020c0d7824 */ /* 0x000fe200078e020b */
[----:B------:R-:W-:Y:S02]  /*4490*/  ISETP.LT.AND P2, PT, R10, UR11, !P0 ;  /* 0x0000000b0a007c0c */ /* 0x000fe4000c741270 */
[----:B------:R-:W-:Y:S01]  /*44a0*/  LEA.HI.X.SX32 R9, R9, R0, 0x1, P6 ;  /* 0x0000000009097211 */ /* 0x000fe200030f0eff */
[----:B------:R-:W-:Y:S01]  /*44b0*/  IMAD R17, R12, 0x2, R13 ;  /* 0x000000020c117824 */ /* 0x000fe200078e020d */
[----:B------:R-:W0:Y:S01]  /*44c0*/  LDS.128 R4, [R36] ;  /* 0x0000000024047984 */ /* 0x000e220000000c00 */
[----:B------:R-:W-:-:S04]  /*44d0*/  IADD3 R10, P6, PT, R11, R2, RZ ;  /* 0x000000020b0a7210 */ /* 0x000fc80007fde0ff */
[----:B------:R-:W-:Y:S02]  /*44e0*/  LEA.HI.X.SX32 R11, R11, R0, 0x1, P6 ;  /* 0x000000000b0b7211 */ /* 0x000fe400030f0eff */
[C---:B0-----:R-:W-:Y:S02]  /*44f0*/  PRMT R21, R4.reuse, 0x7770, RZ ;  /* 0x0000777004157816 */ /* 0x041fe400000000ff */
[C---:B------:R-:W-:Y:S02]  /*4500*/  PRMT R19, R4.reuse, 0x7771, RZ ;  /* 0x0000777104137816 */ /* 0x040fe400000000ff */
[----:B------:R-:W-:Y:S01]  /*4510*/  PRMT R23, R4, 0x7773, RZ ;  /* 0x0000777304177816 */ /* 0x000fe200000000ff */
[----:B------:R0:W-:Y:S01]  /*4520*/  @P1 STG.E.U8 desc[UR20][R8.64], R21 ;  /* 0x0000001508001986 */ /* 0x0001e2000c101114 */
[----:B------:R-:W-:Y:S02]  /*4530*/  ISETP.LT.AND P1, PT, R14, UR11, !P0 ;  /* 0x0000000b0e007c0c */ /* 0x000fe4000c721270 */
[----:B------:R-:W-:Y:S01]  /*4540*/  IADD3 R14, P6, PT, R13, R2, RZ ;  /* 0x000000020d0e7210 */ /* 0x000fe20007fde0ff */
[----:B------:R1:W-:Y:S01]  /*4550*/  @P5 STG.E.U8 desc[UR20][R10.64], R19 ;  /* 0x000000130a005986 */ /* 0x0003e2000c101114 */
[----:B------:R-:W-:-:S02]  /*4560*/  ISETP.LT.AND P5, PT, R16, UR11, !P0 ;  /* 0x0000000b10007c0c */ /* 0x000fc4000c7a1270 */
[----:B------:R-:W-:Y:S02]  /*4570*/  LEA.HI.X.SX32 R15, R13, R0, 0x1, P6 ;  /* 0x000000000d0f7211 */ /* 0x000fe400030f0eff */
[C---:B------:R-:W-:Y:S02]  /*4580*/  IADD3 R16, P6, PT, R17.reuse, R2, RZ ;  /* 0x0000000211107210 */ /* 0x040fe40007fde0ff */
[----:B------:R-:W-:Y:S01]  /*4590*/  PRMT R13, R4, 0x7772, RZ ;  /* 0x00007772040d7816 */ /* 0x000fe200000000ff */
[C---:B0-----:R-:W-:Y:S01]  /*45a0*/  IMAD R9, R12.reuse, 0x2, R17 ;  /* 0x000000020c097824 */ /* 0x041fe200078e0211 */
[----:B------:R-:W-:Y:S02]  /*45b0*/  LEA.HI.X.SX32 R17, R17, R0, 0x1, P6 ;  /* 0x0000000011117211 */ /* 0x000fe400030f0eff */
[----:B------:R-:W-:Y:S01]  /*45c0*/  PRMT R21, R5, 0x7770, RZ ;  /* 0x0000777005157816 */ /* 0x000fe200000000ff */
[----:B-1----:R-:W-:Y:S01]  /*45d0*/  IMAD R11, R12, 0x2, R9 ;  /* 0x000000020c0b7824 */ /* 0x002fe200078e0209 */
[----:B------:R-:W-:Y:S01]  /*45e0*/  LOP3.LUT R10, R3, 0x10, RZ, 0xfc, !PT ;  /* 0x00000010030a7812 */ /* 0x000fe200078efcff */
[----:B------:R0:W-:Y:S01]  /*45f0*/  @P4 STG.E.U8 desc[UR20][R14.64], R13 ;  /* 0x0000000d0e004986 */ /* 0x0001e2000c101114 */
[----:B------:R-:W-:-:S02]  /*4600*/  IADD3 R8, P6, PT, R9, R2, RZ ;  /* 0x0000000209087210 */ /* 0x000fc40007fde0ff */
[----:B------:R-:W-:Y:S01]  /*4610*/  LOP3.LUT R4, R3, 0x12, RZ, 0xfc, !PT ;  /* 0x0000001203047812 */ /* 0x000fe200078efcff */
[----:B------:R1:W-:Y:S01]  /*4620*/  @P3 STG.E.U8 desc[UR20][R16.64], R23 ;  /* 0x0000001710003986 */ /* 0x0003e2000c101114 */
[----:B------:R-:W-:Y:S02]  /*4630*/  LEA.HI.X.SX32 R9, R9, R0, 0x1, P6 ;  /* 0x0000000009097211 */ /* 0x000fe400030f0eff */
[----:B------:R-:W-:Y:S02]  /*4640*/  ISETP.LT.AND P3, PT, R10, UR11, !P0 ;  /* 0x0000000b0a007c0c */ /* 0x000fe4000c761270 */
[----:B------:R-:W-:Y:S01]  /*4650*/  IADD3 R10, P6, PT, R11, R2, RZ ;  /* 0x000000020b0a7210 */ /* 0x000fe20007fde0ff */
[----:B------:R2:W-:Y:S01]  /*4660*/  @P2 STG.E.U8 desc[UR20][R8.64], R21 ;  /* 0x0000001508002986 */ /* 0x0005e2000c101114 */
[----:B------:R-:W-:Y:S01]  /*4670*/  PRMT R19, R5, 0x7771, RZ ;  /* 0x0000777105137816 */ /* 0x000fe200000000ff */
[----:B0-----:R-:W-:Y:S01]  /*4680*/  IMAD R13, R12, 0x2, R11 ;  /* 0x000000020c0d7824 */ /* 0x001fe200078e020b */
[----:B------:R-:W-:-:S02]  /*4690*/  LEA.HI.X.SX32 R11, R11, R0, 0x1, P6 ;  /* 0x000000000b0b7211 */ /* 0x000fc400030f0eff */
[----:B------:R-:W-:Y:S01]  /*46a0*/  ISETP.LT.AND P2, PT, R4, UR11, !P0 ;  /* 0x0000000b04007c0c */ /* 0x000fe2000c741270 */
[C---:B-1----:R-:W-:Y:S01]  /*46b0*/  IMAD R17, R12.reuse, 0x2, R13 ;  /* 0x000000020c117824 */ /* 0x042fe200078e020d */
[----:B------:R-:W-:Y:S01]  /*46c0*/  IADD3 R14, P6, PT, R13, R2, RZ ;  /* 0x000000020d0e7210 */ /* 0x000fe20007fde0ff */
[----:B------:R0:W-:Y:S01]  /*46d0*/  @P1 STG.E.U8 desc[UR20][R10.64], R19 ;  /* 0x000000130a001986 */ /* 0x0001e2000c101114 */
[----:B------:R-:W-:Y:S02]  /*46e0*/  LOP3.LUT R4, R3, 0x14, RZ, 0xfc, !PT ;  /* 0x0000001403047812 */ /* 0x000fe400078efcff */
[----:B------:R-:W-:Y:S01]  /*46f0*/  LEA.HI.X.SX32 R15, R13, R0, 0x1, P6 ;  /* 0x000000000d0f7211 */ /* 0x000fe200030f0eff */
[----:B------:R-:W-:Y:S01]  /*4700*/  IMAD R13, R12, 0x2, R17 ;  /* 0x000000020c0d7824 */ /* 0x000fe200078e0211 */
[----:B------:R-:W-:Y:S02]  /*4710*/  PRMT R23, R5, 0x7772, RZ ;  /* 0x0000777205177816 */ /* 0x000fe400000000ff */
[----:B------:R-:W-:-:S02]  /*4720*/  ISETP.LT.AND P1, PT, R4, UR11, !P0 ;  /* 0x0000000b04007c0c */ /* 0x000fc4000c721270 */
[----:B------:R-:W-:Y:S01]  /*4730*/  LOP3.LUT R4, R3, 0x16, RZ, 0xfc, !PT ;  /* 0x0000001603047812 */ /* 0x000fe200078efcff */
[----:B------:R1:W-:Y:S01]  /*4740*/  @P5 STG.E.U8 desc[UR20][R14.64], R23 ;  /* 0x000000170e005986 */ /* 0x0003e2000c101114 */
[C---:B--2---:R-:W-:Y:S01]  /*4750*/  IADD3 R8, P6, PT, R17.reuse, R2, RZ ;  /* 0x0000000211087210 */ /* 0x044fe20007fde0ff */
[----:B0-----:R-:W-:Y:S01]  /*4760*/  IMAD R11, R12, 0x2, R13 ;  /* 0x000000020c0b7824 */ /* 0x001fe200078e020d */
[----:B------:R-:W-:Y:S02]  /*4770*/  ISETP.LT.AND P4, PT, R18, UR11, !P0 ;  /* 0x0000000b12007c0c */ /* 0x000fe4000c781270 */
[----:B------:R-:W-:Y:S02]  /*4780*/  LEA.HI.X.SX32 R9, R17, R0, 0x1, P6 ;  /* 0x0000000011097211 */ /* 0x000fe400030f0eff */
[----:B------:R-:W-:Y:S02]  /*4790*/  ISETP.LT.AND P5, PT, R4, UR11, !P0 ;  /* 0x0000000b04007c0c */ /* 0x000fe4000c7a1270 */
[----:B------:R-:W-:-:S02]  /*47a0*/  IADD3 R4, P6, PT, R13, R2, RZ ;  /* 0x000000020d047210 */ /* 0x000fc40007fde0ff */
[----:B------:R-:W-:Y:S02]  /*47b0*/  PRMT R21, R5, 0x7773, RZ ;  /* 0x0000777305157816 */ /* 0x000fe400000000ff */
[----:B------:R-:W-:Y:S01]  /*47c0*/  LEA.HI.X.SX32 R5, R13, R0, 0x1, P6 ;  /* 0x000000000d057211 */ /* 0x000fe200030f0eff */
[----:B------:R-:W-:Y:S01]  /*47d0*/  IMAD R13, R12, 0x2, R11 ;  /* 0x000000020c0d7824 */ /* 0x000fe200078e020b */
[----:B------:R-:W-:Y:S01]  /*47e0*/  IADD3 R16, P6, PT, R11, R2, RZ ;  /* 0x000000020b107210 */ /* 0x000fe20007fde0ff */
[----:B------:R0:W-:Y:S01]  /*47f0*/  @P4 STG.E.U8 desc[UR20][R8.64], R21 ;  /* 0x0000001508004986 */ /* 0x0001e2000c101114 */
[----:B------:R-:W-:Y:S02]  /*4800*/  LOP3.LUT R10, R3, 0x18, RZ, 0xfc, !PT ;  /* 0x00000018030a7812 */ /* 0x000fe400078efcff */
[----:B------:R-:W-:Y:S02]  /*4810*/  PRMT R19, R6, 0x7770, RZ ;  /* 0x0000777006137816 */ /* 0x000fe400000000ff */
[----:B------:R-:W-:-:S02]  /*4820*/  LEA.HI.X.SX32 R17, R11, R0, 0x1, P6 ;  /* 0x000000000b117211 */ /* 0x000fc400030f0eff */
[----:B-1----:R-:W-:Y:S01]  /*4830*/  IADD3 R14, P6, PT, R13, R2, RZ ;  /* 0x000000020d0e7210 */ /* 0x002fe20007fde0ff */
[----:B------:R1:W-:Y:S01]  /*4840*/  @P3 STG.E.U8 desc[UR20][R4.64], R19 ;  /* 0x0000001304003986 */ /* 0x0003e2000c101114 */
[----:B------:R-:W-:Y:S02]  /*4850*/  ISETP.LT.AND P4, PT, R10, UR11, !P0 ;  /* 0x0000000b0a007c0c */ /* 0x000fe4000c781270 */
[----:B------:R-:W-:Y:S01]  /*4860*/  PRMT R25, R6, 0x7771, RZ ;  /* 0x0000777106197816 */ /* 0x000fe200000000ff */
[C---:B0-----:R-:W-:Y:S01]  /*4870*/  IMAD R9, R12.reuse, 0x2, R13 ;  /* 0x000000020c097824 */ /* 0x041fe200078e020d */
[C---:B------:R-:W-:Y:S02]  /*4880*/  LOP3.LUT R10, R3.reuse, 0x1a, RZ, 0xfc, !PT ;  /* 0x0000001a030a7812 */ /* 0x040fe400078efcff */
[----:B------:R-:W-:Y:S01]  /*4890*/  LOP3.LUT R8, R3, 0x1c, RZ, 0xfc, !PT ;  /* 0x0000001c03087812 */ /* 0x000fe200078efcff */
[----:B------:R0:W-:Y:S01]  /*48a0*/  @P2 STG.E.U8 desc[UR20][R16.64], R25 ;  /* 0x0000001910002986 */ /* 0x0001e2000c101114 */
[----:B------:R-:W-:Y:S01]  /*48b0*/  LEA.HI.X.SX32 R15, R13, R0, 0x1, P6 ;  /* 0x000000000d0f7211 */ /* 0x000fe200030f0eff */
[----:B------:R-:W-:Y:S01]  /*48c0*/  IMAD R13, R12, 0x2, R9 ;  /* 0x000000020c0d7824 */ /* 0x000fe200078e0209 */
[----:B------:R-:W-:-:S02]  /*48d0*/  PRMT R23, R6, 0x7772, RZ ;  /* 0x0000777206177816 */ /* 0x000fc400000000ff */
[----:B-1----:R-:W-:Y:S02]  /*48e0*/  IADD3 R4, P6, PT, R9, R2, RZ ;  /* 0x0000000209047210 */ /* 0x002fe40007fde0ff */
[----:B------:R-:W-:Y:S01]  /*48f0*/  LOP3.LUT R18, R3, 0x1e, RZ, 0xfc, !PT ;  /* 0x0000001e03127812 */ /* 0x000fe200078efcff */
[----:B------:R1:W-:Y:S01]  /*4900*/  @P1 STG.E.U8 desc[UR20][R14.64], R23 ;  /* 0x000000170e001986 */ /* 0x0003e2000c101114 */
[----:B------:R-:W-:Y:S02]  /*4910*/  ISETP.LT.AND P3, PT, R10, UR11, !P0 ;  /* 0x0000000b0a007c0c */ /* 0x000fe4000c761270 */
[----:B------:R-:W-:Y:S01]  /*4920*/  ISETP.LT.AND P2, PT, R8, UR11, !P0 ;  /* 0x0000000b08007c0c */ /* 0x000fe2000c741270 */
[----:B0-----:R-:W-:Y:S01]  /*4930*/  IMAD R17, R12, 0x2, R13 ;  /* 0x000000020c117824 */ /* 0x001fe200078e020d */
[----:B------:R-:W-:Y:S02]  /*4940*/  LEA.HI.X.SX32 R5, R9, R0, 0x1, P6 ;  /* 0x0000000009057211 */ /* 0x000fe400030f0eff */
[----:B------:R-:W0:Y:S01]  /*4950*/  LDS.128 R8, [R36+0x1000] ;  /* 0x0010000024087984 */ /* 0x000e220000000c00 */
[----:B------:R-:W-:-:S02]  /*4960*/  ISETP.LT.AND P1, PT, R18, UR11, !P0 ;  /* 0x0000000b12007c0c */ /* 0x000fc4000c721270 */
[C---:B------:R-:W-:Y:S02]  /*4970*/  IADD3 R18, P6, PT, R13.reuse, R2, RZ ;  /* 0x000000020d127210 */ /* 0x040fe40007fde0ff */
[----:B------:R-:W-:Y:S02]  /*4980*/  PRMT R21, R6, 0x7773, RZ ;  /* 0x0000777306157816 */ /* 0x000fe400000000ff */
[----:B------:R-:W-:Y:S02]  /*4990*/  LEA.HI.X.SX32 R19, R13, R0, 0x1, P6 ;  /* 0x000000000d137211 */ /* 0x000fe400030f0eff */
[----:B-1----:R-:W-:Y:S01]  /*49a0*/  IADD3 R14, P6, PT, R17, R2, RZ ;  /* 0x00000002110e7210 */ /* 0x002fe20007fde0ff */
[----:B------:R1:W-:Y:S01]  /*49b0*/  @P5 STG.E.U8 desc[UR20][R4.64], R21 ;  /* 0x0000001504005986 */ /* 0x0003e2000c101114 */
[----:B------:R-:W-:Y:S02]  /*49c0*/  LOP3.LUT R6, R3, 0x20, RZ, 0xfc, !PT ;  /* 0x0000002003067812 */ /* 0x000fe400078efcff */
[----:B------:R-:W-:Y:S01]  /*49d0*/  LEA.HI.X.SX32 R15, R17, R0, 0x1, P6 ;  /* 0x00000000110f7211 */ /* 0x000fe200030f0eff */
[----:B------:R-:W-:Y:S01]  /*49e0*/  IMAD R17, R12, 0x2, R17 ;  /* 0x000000020c117824 */ /* 0x000fe200078e0211 */
[----:B------:R-:W-:-:S02]  /*49f0*/  PRMT R25, R7, 0x7770, RZ ;  /* 0x0000777007197816 */ /* 0x000fc400000000ff */
[----:B------:R-:W-:Y:S01]  /*4a00*/  PRMT R23, R7, 0x7771, RZ ;  /* 0x0000777107177816 */ /* 0x000fe200000000ff */
[----:B------:R-:W-:Y:S01]  /*4a10*/  IMAD R13, R12, 0x2, R17 ;  /* 0x000000020c0d7824 */ /* 0x000fe200078e0211 */
[----:B------:R-:W-:Y:S01]  /*4a20*/  ISETP.LT.AND P5, PT, R6, UR11, !P0 ;  /* 0x0000000b06007c0c */ /* 0x000fe2000c7a1270 */
[----:B------:R2:W-:Y:S01]  /*4a30*/  @P4 STG.E.U8 desc[UR20][R18.64], R25 ;  /* 0x0000001912004986 */ /* 0x0005e2000c101114 */
[C---:B------:R-:W-:Y:S02]  /*4a40*/  LOP3.LUT R6, R3.reuse, 0x22, RZ, 0xfc, !PT ;  /* 0x0000002203067812 */ /* 0x040fe400078efcff */
[----:B-1----:R-:W-:Y:S01]  /*4a50*/  LOP3.LUT R5, R3, 0x24, RZ, 0xfc, !PT ;  /* 0x0000002403057812 */ /* 0x002fe200078efcff */
[----:B------:R1:W-:Y:S01]  /*4a60*/  @P3 STG.E.U8 desc[UR20][R14.64], R23 ;  /* 0x000000170e003986 */ /* 0x0003e2000c101114 */
[----:B------:R-:W-:Y:S02]  /*4a70*/  IADD3 R4, P6, PT, R17, R2, RZ ;  /* 0x0000000211047210 */ /* 0x000fe40007fde0ff */
[----:B------:R-:W-:-:S02]  /*4a80*/  ISETP.LT.AND P3, PT, R5, UR11, !P0 ;  /* 0x0000000b05007c0c */ /* 0x000fc4000c761270 */
[----:B------:R-:W-:Y:S02]  /*4a90*/  ISETP.LT.AND P4, PT, R6, UR11, !P0 ;  /* 0x0000000b06007c0c */ /* 0x000fe4000c781270 */
[----:B------:R-:W-:Y:S01]  /*4aa0*/  LEA.HI.X.SX32 R5, R17, R0, 0x1, P6 ;  /* 0x0000000011057211 */ /* 0x000fe200030f0eff */
[----:B------:R-:W-:Y:S01]  /*4ab0*/  IMAD R17, R12, 0x2, R13 ;  /* 0x000000020c117824 */ /* 0x000fe200078e020d */
[----:B--2---:R-:W-:Y:S02]  /*4ac0*/  PRMT R19, R7, 0x7772, RZ ;  /* 0x0000777207137816 */ /* 0x004fe400000000ff */
[----:B------:R-:W-:Y:S02]  /*4ad0*/  IADD3 R6, P6, PT, R13, R2, RZ ;  /* 0x000000020d067210 */ /* 0x000fe40007fde0ff */
[----:B------:R-:W-:Y:S01]  /*4ae0*/  LOP3.LUT R16, R3, 0x26, RZ, 0xfc, !PT ;  /* 0x0000002603107812 */ /* 0x000fe200078efcff */
[----:B------:R2:W-:Y:S01]  /*4af0*/  @P2 STG.E.U8 desc[UR20][R4.64], R19 ;  /* 0x0000001304002986 */ /* 0x0005e2000c101114 */
[----:B------:R-:W-:-:S02]  /*4b00*/  PRMT R21, R7, 0x7773, RZ ;  /* 0x0000777307157816 */ /* 0x000fc400000000ff */
[----:B------:R-:W-:Y:S01]  /*4b10*/  LEA.HI.X.SX32 R7, R13, R0, 0x1, P6 ;  /* 0x000000000d077211 */ /* 0x000fe200030f0eff */
[----:B------:R-:W-:Y:S01]  /*4b20*/  IMAD R13, R12, 0x2, R17 ;  /* 0x000000020c0d7824 */ /* 0x000fe200078e0211 */
[----:B------:R-:W-:Y:S02]  /*4b30*/  ISETP.LT.AND P2, PT, R16, UR11, !P0 ;  /* 0x0000000b10007c0c */ /* 0x000fe4000c741270 */
[----:B-1----:R-:W-:Y:S01]  /*4b40*/  IADD3 R14, P6, PT, R17, R2, RZ ;  /* 0x00000002110e7210 */ /* 0x002fe20007fde0ff */
[----:B------:R1:W-:Y:S01]  /*4b50*/  @P1 STG.E.U8 desc[UR20][R6.64], R21 ;  /* 0x0000001506001986 */ /* 0x0003e2000c101114 */
[----:B------:R-:W-:Y:S02]  /*4b60*/  LOP3.LUT R16, R3, 0x28, RZ, 0xfc, !PT ;  /* 0x0000002803107812 */ /* 0x000fe400078efcff */
[----:B------:R-:W-:Y:S02]  /*4b70*/  LEA.HI.X.SX32 R15, R17, R0, 0x1, P6 ;  /* 0x00000000110f7211 */ /* 0x000fe400030f0eff */
[----:B------:R-:W-:-:S02]  /*4b80*/  ISETP.LT.AND P1, PT, R16, UR11, !P0 ;  /* 0x0000000b10007c0c */ /* 0x000fc4000c721270 */
[C---:B------:R-:W-:Y:S02]  /*4b90*/  IADD3 R16, P6, PT, R13.reuse, R2, RZ ;  /* 0x000000020d107210 */ /* 0x040fe40007fde0ff */
[----:B0-----:R-:W-:Y:S02]  /*4ba0*/  PRMT R23, R8, 0x7770, RZ ;  /* 0x0000777008177816 */ /* 0x001fe400000000ff */
[----:B------:R-:W-:Y:S01]  /*4bb0*/  LEA.HI.X.SX32 R17, R13, R0, 0x1, P6 ;  /* 0x000000000d117211 */ /* 0x000fe200030f0eff */
[----:B------:R-:W-:Y:S01]  /*4bc0*/  IMAD R13, R12, 0x2, R13 ;  /* 0x000000020c0d7824 */ /* 0x000fe200078e020d */
[----:B--2---:R-:W-:Y:S01]  /*4bd0*/  PRMT R19, R8, 0x7771, RZ ;  /* 0x0000777108137816 */ /* 0x004fe200000000ff */
[----:B------:R0:W-:Y:S01]  /*4be0*/  @P5 STG.E.U8 desc[UR20][R14.64], R23 ;  /* 0x000000170e005986 */ /* 0x0001e2000c101114 */
[----:B------:R-:W-:Y:S01]  /*4bf0*/  LOP3.LUT R5, R3, 0x2c, RZ, 0xfc, !PT ;  /* 0x0000002c03057812 */ /* 0x000fe200078efcff */
[----:B-1----:R-:W-:Y:S01]  /*4c00*/  IMAD R7, R12, 0x2, R13 ;  /* 0x000000020c077824 */ /* 0x002fe200078e020d */
[----:B------:R-:W-:Y:S01]  /*4c10*/  IADD3 R4, P6, PT, R13, R2, RZ ;  /* 0x000000020d047210 */ /* 0x000fe20007fde0ff */
[----:B------:R1:W-:Y:S01]  /*4c20*/  @P4 STG.E.U8 desc[UR20][R16.64], R19 ;  /* 0x0000001310004986 */ /* 0x0003e2000c101114 */
[----:B------:R-:W-:-:S02]  /*4c30*/  ISETP.LT.AND P4, PT, R5, UR11, !P0 ;  /* 0x0000000b05007c0c */ /* 0x000fc4000c781270 */
[----:B------:R-:W-:Y:S01]  /*4c40*/  LEA.HI.X.SX32 R5, R13, R0, 0x1, P6 ;  /* 0x000000000d057211 */ /* 0x000fe200030f0eff */
[C---:B------:R-:W-:Y:S01]  /*4c50*/  IMAD R13, R12.reuse, 0x2, R7 ;  /* 0x000000020c0d7824 */ /* 0x040fe200078e0207 */
[----:B------:R-:W-:Y:S02]  /*4c60*/  IADD3 R6, P6, PT, R7, R2, RZ ;  /* 0x0000000207067210 */ /* 0x000fe40007fde0ff */
[----:B------:R-:W-:Y:S02]  /*4c70*/  LOP3.LUT R18, R3, 0x2a, RZ, 0xfc, !PT ;  /* 0x0000002a03127812 */ /* 0x000fe400078efcff */
[----:B------:R-:W-:Y:S02]  /*4c80*/  LEA.HI.X.SX32 R7, R7, R0, 0x1, P6 ;  /* 0x0000000007077211 */ /* 0x000fe400030f0eff */
[----:B0-----:R-:W-:Y:S01]  /*4c90*/  IADD3 R14, P6, PT, R13, R2, RZ ;  /* 0x000000020d0e7210 */ /* 0x001fe20007fde0ff */
[----:B-1----:R-:W-:Y:S01]  /*4ca0*/  IMAD R19, R12, 0x2, R13 ;  /* 0x000000020c137824 */ /* 0x002fe200078e020d */
[----:B------:R-:W-:-:S02]  /*4cb0*/  ISETP.LT.AND P5, PT, R18, UR11, !P0 ;  /* 0x0000000b12007c0c */ /* 0x000fc4000c7a1270 */
[----:B------:R-:W-:Y:S02]  /*4cc0*/  LEA.HI.X.SX32 R15, R13, R0, 0x1, P6 ;  /* 0x000000000d0f7211 */ /* 0x000fe400030f0eff */
[C---:B------:R-:W-:Y:S02]  /*4cd0*/  IADD3 R16, P6, PT, R19.reuse, R2, RZ ;  /* 0x0000000213107210 */ /* 0x040fe40007fde0ff */
[C---:B------:R-:W-:Y:S02]  /*4ce0*/  PRMT R25, R8.reuse, 0x7772, RZ ;  /* 0x0000777208197816 */ /* 0x040fe400000000ff */
[----:B------:R-:W-:Y:S02]  /*4cf0*/  PRMT R23, R8, 0x7773, RZ ;  /* 0x0000777308177816 */ /* 0x000fe400000000ff */
[----:B------:R-:W-:Y:S01]  /*4d00*/  LEA.HI.X.SX32 R17, R19, R0, 0x1, P6 ;  /* 0x0000000013117211 */ /* 0x000fe200030f0eff */
[----:B------:R-:W-:Y:S01]  /*4d10*/  IMAD R19, R12, 0x2, R19 ;  /* 0x000000020c137824 */ /* 0x000fe200078e0213 */
[----:B------:R-:W-:Y:S01]  /*4d20*/  LOP3.LUT R8, R3, 0x30, RZ, 0xfc, !PT ;  /* 0x0000003003087812 */ /* 0x000fe200078efcff */
[----:B------:R0:W-:Y:S01]  /*4d30*/  @P3 STG.E.U8 desc[UR20][R4.64], R25 ;  /* 0x0000001904003986 */ /* 0x0001e2000c101114 */
[----:B------:R-:W-:-:S02]  /*4d40*/  PRMT R21, R9, 0x7770, RZ ;  /* 0x0000777009157816 */ /* 0x000fc400000000ff */
[----:B------:R-:W-:Y:S01]  /*4d50*/  PRMT R13, R9, 0x7771, RZ ;  /* 0x00007771090d7816 */ /* 0x000fe200000000ff */
[----:B------:R1:W-:Y:S01]  /*4d60*/  @P2 STG.E.U8 desc[UR20][R6.64], R23 ;  /* 0x0000001706002986 */ /* 0x0003e2000c101114 */
[C---:B------:R-:W-:Y:S02]  /*4d70*/  LOP3.LUT R18, R3.reuse, 0x2e, RZ, 0xfc, !PT ;  /* 0x0000002e03127812 */ /* 0x040fe400078efcff */
[----:B------:R-:W-:Y:S01]  /*4d80*/  ISETP.LT.AND P2, PT, R8, UR11, !P0 ;  /* 0x0000000b08007c0c */ /* 0x000fe2000c741270 */
[----:B------:R2:W-:Y:S01]  /*4d90*/  @P1 STG.E.U8 desc[UR20][R14.64], R21 ;  /* 0x000000150e001986 */ /* 0x0005e2000c101114 */
[C---:B------:R-:W-:Y:S02]  /*4da0*/  LOP3.LUT R8, R3.reuse, 0x32, RZ, 0xfc, !PT ;  /* 0x0000003203087812 */ /* 0x040fe400078efcff */
[----:B------:R-:W-:Y:S01]  /*4db0*/  ISETP.LT.AND P3, PT, R18, UR11, !P0 ;  /* 0x0000000b12007c0c */ /* 0x000fe2000c761270 */
[----:B------:R3:W-:Y:S01]  /*4dc0*/  @P5 STG.E.U8 desc[UR20][R16.64], R13 ;  /* 0x0000000d10005986 */ /* 0x0007e2000c101114 */
[----:B0-----:R-:W-:-:S02]  /*4dd0*/  LOP3.LUT R5, R3, 0x34, RZ, 0xfc, !PT ;  /* 0x0000003403057812 */ /* 0x001fc400078efcff */
[----:B------:R-:W-:Y:S01]  /*4de0*/  IADD3 R4, P6, PT, R19, R2, RZ ;  /* 0x0000000213047210 */ /* 0x000fe20007fde0ff */
[----:B-1----:R-:W-:Y:S01]  /*4df0*/  IMAD R7, R12, 0x2, R19 ;  /* 0x000000020c077824 */ /* 0x002fe200078e0213 */
[----:B------:R-:W-:Y:S02]  /*4e00*/  ISETP.LT.AND P5, PT, R5, UR11, !P0 ;  /* 0x0000000b05007c0c */ /* 0x000fe4000c7a1270 */
[----:B------:R-:W-:Y:S02]  /*4e10*/  LEA.HI.X.SX32 R5, R19, R0, 0x1, P6 ;  /* 0x0000000013057211 */ /* 0x000fe400030f0eff */
[C---:B------:R-:W-:Y:S02]  /*4e20*/  PRMT R23, R9.reuse, 0x7772, RZ ;  /* 0x0000777209177816 */ /* 0x040fe400000000ff */
[----:B------:R-:W-:Y:S02]  /*4e30*/  ISETP.LT.AND P1, PT, R8, UR11, !P0 ;  /* 0x0000000b08007c0c */ /* 0x000fe4000c721270 */
[----:B--2---:R-:W-:Y:S01]  /*4e40*/  PRMT R21, R9, 0x7773, RZ ;  /* 0x0000777309157816 */ /* 0x004fe200000000ff */
[C---:B------:R-:W-:Y:S01]  /*4e50*/  IMAD R9, R12.reuse, 0x2, R7 ;  /* 0x000000020c097824 */ /* 0x040fe200078e0207 */
[----:B------:R-:W-:Y:S01]  /*4e60*/  LOP3.LUT R8, R3, 0x36, RZ, 0xfc, !PT ;  /* 0x0000003603087812 */ /* 0x000fe200078efcff */
[----:B------:R0:W-:Y:S01]  /*4e70*/  @P4 STG.E.U8 desc[UR20][R4.64], R23 ;  /* 0x0000001704004986 */ /* 0x0001e2000c101114 */
[----:B------:R-:W-:Y:S01]  /*4e80*/  IADD3 R6, P6, PT, R7, R2, RZ ;  /* 0x0000000207067210 */ /* 0x000fe20007fde0ff */
[----:B---3--:R-:W-:Y:S01]  /*4e90*/  IMAD R13, R12, 0x2, R9 ;  /* 0x000000020c0d7824 */ /* 0x008fe200078e0209 */
[----:B------:R-:W-:-:S02]  /*4ea0*/  ISETP.LT.AND P4, PT, R8, UR11, !P0 ;  /* 0x0000000b08007c0c */ /* 0x000fc4000c781270 */
[----:B------:R-:W-:Y:S01]  /*4eb0*/  LEA.HI.X.SX32 R7, R7, R0, 0x1, P6 ;  /* 0x0000000007077211 */ /* 0x000fe200030f0eff */
[----:B------:R-:W-:Y:S01]  /*4ec0*/  IMAD R17, R12, 0x2, R13 ;  /* 0x000000020c117824 */ /* 0x000fe200078e020d */
[----:B------:R-:W-:Y:S02]  /*4ed0*/  IADD3 R8, P6, PT, R9, R2, RZ ;  /* 0x0000000209087210 */ /* 0x000fe40007fde0ff */
[----:B------:R-:W-:Y:S01]  /*4ee0*/  LOP3.LUT R14, R3, 0x38, RZ, 0xfc, !PT ;  /* 0x00000038030e7812 */ /* 0x000fe200078efcff */
[----:B------:R1:W-:Y:S01]  /*4ef0*/  @P3 STG.E.U8 desc[UR20][R6.64], R21 ;  /* 0x0000001506003986 */ /* 0x0003e2000c101114 */
[----:B------:R-:W-:Y:S02]  /*4f00*/  LEA.HI.X.SX32 R9, R9, R0, 0x1, P6 ;  /* 0x0000000009097211 */ /* 0x000fe400030f0eff */
[----:B------:R-:W-:Y:S02]  /*4f10*/  PRMT R19, R10, 0x7770, RZ ;  /* 0x000077700a137816 */ /* 0x000fe400000000ff */
[----:B------:R-:W-:-:S02]  /*4f20*/  ISETP.LT.AND P3, PT, R14, UR11, !P0 ;  /* 0x0000000b0e007c0c */ /* 0x000fc4000c761270 */
[----:B------:R-:W-:Y:S01]  /*4f30*/  IADD3 R14, P6, PT, R13, R2, RZ ;  /* 0x000000020d0e7210 */ /* 0x000fe20007fde0ff */
[----:B------:R2:W-:Y:S01]  /*4f40*/  @P2 STG.E.U8 desc[UR20][R8.64], R19 ;  /* 0x0000001308002986 */ /* 0x0005e2000c101114 */
[----:B0-----:R-:W-:Y:S02]  /*4f50*/  LOP3.LUT R4, R3, 0x3a, RZ, 0xfc, !PT ;  /* 0x0000003a03047812 */ /* 0x001fe400078efcff */
[----:B------:R-:W-:Y:S01]  /*4f60*/  LEA.HI.X.SX32 R15, R13, R0, 0x1, P6 ;  /* 0x000000000d0f7211 */ /* 0x000fe200030f0eff */
[----:B-1----:R-:W-:Y:S01]  /*4f70*/  IMAD R7, R12, 0x2, R17 ;  /* 0x000000020c077824 */ /* 0x002fe200078e0211 */
[----:B------:R-:W-:Y:S02]  /*4f80*/  ISETP.LT.AND P2, PT, R4, UR11, !P0 ;  /* 0x0000000b04007c0c */ /* 0x000fe4000c741270 */
[----:B------:R-:W-:Y:S01]  /*4f90*/  IADD3 R4, P6, PT, R17, R2, RZ ;  /* 0x0000000211047210 */ /* 0x000fe20007fde0ff */
[----:B------:R-:W-:Y:S01]  /*4fa0*/  IMAD R13, R12, 0x2, R7 ;  /* 0x000000020c0d7824 */ /* 0x000fe200078e0207 */
[----:B------:R-:W-:-:S02]  /*4fb0*/  PRMT R23, R10, 0x7771, RZ ;  /* 0x000077710a177816 */ /* 0x000fc400000000ff */
[----:B------:R-:W-:Y:S01]  /*4fc0*/  LEA.HI.X.SX32 R5, R17, R0, 0x1, P6 ;  /* 0x0000000011057211 */ /* 0x000fe200030f0eff */
[C---:B------:R-:W-:Y:S01]  /*4fd0*/  IMAD R17, R12.reuse, 0x2, R13 ;  /* 0x000000020c117824 */ /* 0x040fe200078e020d */
[-C--:B--2---:R-:W-:Y:S01]  /*4fe0*/  IADD3 R8, P6, PT, R13, R2.reuse, RZ ;  /* 0x000000020d087210 */ /* 0x084fe20007fde0ff */
[----:B------:R0:W-:Y:S01]  /*4ff0*/  @P1 STG.E.U8 desc[UR20][R14.64], R23 ;  /* 0x000000170e001986 */ /* 0x0001e2000c101114 */
[----:B------:R-:W-:Y:S01]  /*5000*/  IADD3 R6, P1, PT, R7, R2, RZ ;  /* 0x0000000207067210 */ /* 0x000fe20007f3e0ff */
[C---:B------:R-:W-:Y:S01]  /*5010*/  IMAD R19, R12.reuse, 0x2, R17 ;  /* 0x000000020c137824 */ /* 0x040fe200078e0211 */
[-C--:B------:R-:W-:Y:S02]  /*5020*/  LEA.HI.X.SX32 R9, R13, R0.reuse, 0x1, P6 ;  /* 0x000000000d097211 */ /* 0x080fe400030f0eff */
[----:B------:R-:W-:Y:S01]  /*5030*/  LEA.HI.X.SX32 R7, R7, R0, 0x1, P1 ;  /* 0x0000000007077211 */ /* 0x000fe200008f0eff */
[----:B------:R-:W-:Y:S01]  /*5040*/  IMAD R21, R12, 0x2, R19 ;  /* 0x000000020c157824 */ /* 0x000fe200078e0213 */
[----:B------:R-:W-:-:S02]  /*5050*/  IADD3 R16, P6, PT, R17, R2, RZ ;  /* 0x0000000211107210 */ /* 0x000fc40007fde0ff */
[----:B------:R-:W-:Y:S02]  /*5060*/  IADD3 R12, P1, PT, R19, R2, RZ ;  /* 0x00000002130c7210 */ /* 0x000fe40007f3e0ff */
[C---:B------:R-:W-:Y:S02]  /*5070*/  LOP3.LUT R18, R3.reuse, 0x3c, RZ, 0xfc, !PT ;  /* 0x0000003c03127812 */ /* 0x040fe400078efcff */
[----:B------:R-:W-:Y:S02]  /*5080*/  LOP3.LUT R3, R3, 0x3e, RZ, 0xfc, !PT ;  /* 0x0000003e03037812 */ /* 0x000fe400078efcff */
[-C--:B------:R-:W-:Y:S02]  /*5090*/  LEA.HI.X.SX32 R17, R17, R0.reuse, 0x1, P6 ;  /* 0x0000000011117211 */ /* 0x080fe400030f0eff */
[----:B------:R-:W-:Y:S02]  /*50a0*/  LEA.HI.X.SX32 R13, R19, R0, 0x1, P1 ;  /* 0x00000000130d7211 */ /* 0x000fe400008f0eff */
[----:B------:R-:W-:-:S02]  /*50b0*/  IADD3 R2, P6, PT, R21, R2, RZ ;  /* 0x0000000215027210 */ /* 0x000fc40007fde0ff */
[----:B------:R-:W-:Y:S02]  /*50c0*/  ISETP.LT.AND P1, PT, R18, UR11, !P0 ;  /* 0x0000000b12007c0c */ /* 0x000fe4000c721270 */
[----:B------:R-:W-:Y:S02]  /*50d0*/  ISETP.LT.AND P0, PT, R3, UR11, !P0 ;  /* 0x0000000b03007c0c */ /* 0x000fe4000c701270 */
[----:B------:R-:W-:Y:S02]  /*50e0*/  LEA.HI.X.SX32 R3, R21, R0, 0x1, P6 ;  /* 0x0000000015037211 */ /* 0x000fe400030f0eff */
[C---:B------:R-:W-:Y:S02]  /*50f0*/  PRMT R25, R10.reuse, 0x7772, RZ ;  /* 0x000077720a197816 */ /* 0x040fe400000000ff */
[----:B0-----:R-:W-:Y:S02]  /*5100*/  PRMT R23, R10, 0x7773, RZ ;  /* 0x000077730a177816 */ /* 0x001fe400000000ff */
[C---:B------:R-:W-:Y:S01]  /*5110*/  PRMT R15, R11.reuse, 0x7773, RZ ;  /* 0x000077730b0f7816 */ /* 0x040fe200000000ff */
[----:B------:R0:W-:Y:S01]  /*5120*/  @P5 STG.E.U8 desc[UR20][R4.64], R25 ;  /* 0x0000001904005986 */ /* 0x0001e2000c101114 */
[----:B------:R-:W-:-:S02]  /*5130*/  PRMT R19, R11, 0x7772, RZ ;  /* 0x000077720b137816 */ /* 0x000fc400000000ff */
[C---:B------:R-:W-:Y:S01]  /*5140*/  PRMT R21, R11.reuse, 0x7771, RZ ;  /* 0x000077710b157816 */ /* 0x040fe200000000ff */
[----:B------:R0:W-:Y:S01]  /*5150*/  @P4 STG.E.U8 desc[UR20][R6.64], R23 ;  /* 0x0000001706004986 */ /* 0x0001e2000c101114 */
[----:B------:R-:W-:-:S05]  /*5160*/  PRMT R11, R11, 0x7770, RZ ;  /* 0x000077700b0b7816 */ /* 0x000fca00000000ff */
[----:B------:R0:W-:Y:S04]  /*5170*/  @P3 STG.E.U8 desc[UR20][R8.64], R11 ;  /* 0x0000000b08003986 */ /* 0x0001e8000c101114 */
[----:B------:R0:W-:Y:S04]  /*5180*/  @P2 STG.E.U8 desc[UR20][R16.64], R21 ;  /* 0x0000001510002986 */ /* 0x0001e8000c101114 */
[----:B------:R0:W-:Y:S04]  /*5190*/  @P1 STG.E.U8 desc[UR20][R12.64], R19 ;  /* 0x000000130c001986 */ /* 0x0001e8000c101114 */
[----:B------:R0:W-:Y:S01]  /*51a0*/  @P0 STG.E.U8 desc[UR20][R2.64], R15 ;  /* 0x0000000f02000986 */ /* 0x0001e2000c101114 */
[----:B------:R-:W-:Y:S06]  /*51b0*/  BAR.SYNC.DEFER_BLOCKING 0x0 ;  /* 0x0000000000007b1d */ /* 0x000fec0000010000 */
[----:B------:R-:W-:Y:S05]  /*51c0*/  BRA.U UP0, `(.L_x_13) ;  /* 0x0000000100a07547 */ /* 0x000fea000b800000 */
[----:B------:R-:W1:Y:S01]  /*51d0*/  S2UR UR5, SR_CgaCtaId ;  /* 0x00000000000579c3 */ /* 0x000e620000008800 */
[----:B------:R-:W-:Y:S01]  /*51e0*/  NOP ;  /* 0x0000000000007918 */ /* 0x000fe20000000000 */
[----:B------:R-:W-:Y:S01]  /*51f0*/  UMOV UR4, 0x50 ;  /* 0x0000005000047882 */ /* 0x000fe20000000000 */
[----:B------:R-:W-:Y:S02]  /*5200*/  IMAD.U32 R0, RZ, RZ, UR19 ;  /* 0x00000013ff007e24 */ /* 0x000fe4000f8e00ff */
[----:B0-----:R-:W-:Y:S02]  /*5210*/  IMAD.MOV.U32 R3, RZ, RZ, 0x3 ;  /* 0x00000003ff037424 */ /* 0x001fe400078e00ff */
[----:B------:R-:W-:Y:S01]  /*5220*/  IMAD.MOV.U32 R7, RZ, RZ, 0x1 ;  /* 0x00000001ff077424 */ /* 0x000fe200078e00ff */
[----:B------:R-:W-:-:S04]  /*5230*/  LOP3.LUT R0, R0, 0xffff, RZ, 0xc0, !PT ;  /* 0x0000ffff00007812 */ /* 0x000fc800078ec0ff */
[----:B------:R-:W-:-:S05]  /*5240*/  SHF.R.U32.HI R0, RZ, 0x5, R0 ;  /* 0x00000005ff007819 */ /* 0x000fca0000011600 */
[----:B------:R-:W-:Y:S01]  /*5250*/  VIADD R2, R0, 0x10 ;  /* 0x0000001000027836 */ /* 0x000fe20000000000 */
[----:B------:R-:W-:Y:S01]  /*5260*/  SHF.L.U32 R0, R3, R0, RZ ;  /* 0x0000000003007219 */ /* 0x000fe200000006ff */
[----:B-1----:R-:W-:-:S03]  /*5270*/  ULEA UR6, UR5, UR4, 0x18 ;  /* 0x0000000405067291 */ /* 0x002fc6000f8ec0ff */
[----:B------:R-:W-:-:S04]  /*5280*/  SHF.L.U32 R3, R7, R2, RZ ;  /* 0x0000000207037219 */ /* 0x000fc800000006ff */
[----:B------:R-:W-:Y:S02]  /*5290*/  LOP3.LUT R0, R3, R0, RZ, 0xfc, !PT ;  /* 0x0000000003007212 */ /* 0x000fe400078efcff */
[----:B------:R-:W0:Y:S02]  /*52a0*/  LDS R5, [UR6] ;  /* 0x00000006ff057984 */ /* 0x000e240008000800 */
[C---:B------:R-:W-:Y:S02]  /*52b0*/  LOP3.LUT R2, R0.reuse, 0xffff, RZ, 0xc0, !PT ;  /* 0x0000ffff00027812 */ /* 0x040fe400078ec0ff */
[----:B0-----:R-:W-:-:S04]  /*52c0*/  LOP3.LUT R3, R0, 0xffff, R5, 0x80, !PT ;  /* 0x0000ffff00037812 */ /* 0x001fc800078e8005 */
[----:B------:R-:W-:-:S13]  /*52d0*/  ISETP.NE.AND P0, PT, R3, R2, PT ;  /* 0x000000020300720c */ /* 0x000fda0003f05270 */
[----:B------:R-:W-:Y:S05]  /*52e0*/  @P0 BRA `(.L_x_14) ;  /* 0x0000000000500947 */ /* 0x000fea0003800000 */
[----:B------:R-:W-:Y:S02]  /*52f0*/  SHF.R.U32.HI R5, RZ, 0x10, R5 ;  /* 0x00000010ff057819 */ /* 0x000fe40000011605 */
[----:B------:R-:W-:-:S04]  /*5300*/  SHF.R.U32.HI R2, RZ, 0x10, R0 ;  /* 0x00000010ff027819 */ /* 0x000fc80000011600 */
[----:B------:R-:W-:-:S04]  /*5310*/  LOP3.LUT R5, R5, R2, RZ, 0xc0, !PT ;  /* 0x0000000205057212 */ /* 0x000fc800078ec0ff */
[----:B------:R-:W-:-:S13]  /*5320*/  ISETP.NE.AND P0, PT, R5, R2, PT ;  /* 0x000000020500720c */ /* 0x000fda0003f05270 */
[----:B------:R-:W-:Y:S05]  /*5330*/  @P0 BRA `(.L_x_15) ;  /* 0x0000000000300947 */ /* 0x000fea0003800000 */
[----:B------:R-:W-:Y:S01]  /*5340*/  R2UR UR4, R0 ;  /* 0x00000000000472ca */ /* 0x000fe200000e0000 */
[----:B------:R-:W-:Y:S01]  /*5350*/  VOTEU.ANY UR5, UPT, PT ;  /* 0x0000000000057886 */ /* 0x000fe200038e0100 */
[----:B------:R-:W0:Y:S01]  /*5360*/  S2R R0, SR_LANEID ;  /* 0x0000000000007919 */ /* 0x000e220000000000 */
[----:B------:R-:W-:-:S10]  /*5370*/  UFLO.U32 UR5, UR5 ;  /* 0x00000005000572bd */ /* 0x000fd400080e0000 */
[----:B------:R-:W-:-:S06]  /*5380*/  ULOP3.LUT UR4, URZ, UR4, URZ, 0x33, !UPT ;  /* 0x00000004ff047292 */ /* 0x000fcc000f8e33ff */
[----:B------:R-:W-:-:S04]  /*5390*/  IMAD.U32 R2, RZ, RZ, UR4 ;  /* 0x00000004ff027e24 */ /* 0x000fc8000f8e00ff */
[----:B------:R-:W1:Y:S02]  /*53a0*/  REDUX UR7, R2 ;  /* 0x00000000020773c4 */ /* 0x000e640000000000 */
[----:B------:R2:W-:Y:S01]  /*53b0*/  UTCATOMSWS.AND URZ, UR4 ;  /* 0x0000000400ff79e3 */ /* 0x0005e20008000000 */
[----:B0-----:R-:W-:Y:S01]  /*53c0*/  ISETP.EQ.U32.AND P0, PT, R0, UR5, PT ;  /* 0x0000000500007c0c */ /* 0x001fe2000bf02070 */
[----:B-1----:R-:W-:-:S12]  /*53d0*/  IMAD.U32 R0, RZ, RZ, UR7 ;  /* 0x00000007ff007e24 */ /* 0x002fd8000f8e00ff */
[----:B------:R2:W-:Y:S01]  /*53e0*/  @P0 ATOMS.AND RZ, [UR6], R0 ;  /* 0x00000000ffff098c */ /* 0x0005e2000a800006 */
[----:B------:R-:W-:Y:S05]  /*53f0*/  BRA `(.L_x_13) ;  /* 0x0000000000147947 */ /* 0x000fea0003800000 */
.L_x_15:
[----:B------:R-:W-:-:S07]  /*5400*/  MOV R2, 0x5420 ;  /* 0x0000542000027802 */ /* 0x000fce0000000f00 */
[----:B------:R-:W-:Y:S05]  /*5410*/  CALL.REL.NOINC `($__internal_0_$__cuda_sm10x_tcgen05_guardrail_trap_col_being_dealloced_not_returned_by_alloc) ;  /* 0x00000000002c7944 */ /* 0x000fea0003c00000 */
[----:B------:R-:W-:Y:S05]  /*5420*/  BRA `(.L_x_13) ;  /* 0x0000000000087947 */ /* 0x000fea0003800000 */
.L_x_14:
[----:B------:R-:W-:-:S07]  /*5430*/  MOV R2, 0x5450 ;  /* 0x0000545000027802 */ /* 0x000fce0000000f00 */
[----:B------:R-:W-:Y:S05]  /*5440*/  CALL.REL.NOINC `($__internal_2_$__cuda_sm10x_tcgen05_guardrail_trap_unallocated_columns_being_dealloced) ;  /* 0x0000000000387944 */ /* 0x000fea0003c00000 */
.L_x_13:
[----:B------:R-:W-:Y:S01]  /*5450*/  NOP ;  /* 0x0000000000007918 */ /* 0x000fe20000000000 */
[----:B--2---:R-:W-:Y:S05]  /*5460*/  EXIT ;  /* 0x000000000000794d */ /* 0x004fea0003800000 */
.L_x_8:
[----:B------:R-:W0:Y:S02]  /*5470*/  SYNCS.PHASECHK.TRANS64.TRYWAIT P2, [UR13], R63 ;  /* 0x0000003fff0075a7 */ /* 0x000e24000804110d */
[----:B0-----:R-:W-:Y:S05]  /*5480*/  @!P2 BRA `(.L_x_8) ;  /* 0xfffffffc00f8a947 */ /* 0x001fea000383ffff */
[----:B------:R-:W-:Y:S05]  /*5490*/  BRA `(.L_x_16) ;  /* 0xffffffdc00307947 */ /* 0x000fea000383ffff */
.L_x_12:
[----:B------:R-:W0:Y:S02]  /*54a0*/  SYNCS.PHASECHK.TRANS64.TRYWAIT P0, [UR13], R4 ;  /* 0x00000004ff0075a7 */ /* 0x000e24000800110d */
[----:B0-----:R-:W-:Y:S05]  /*54b0*/  @!P0 BRA `(.L_x_12) ;  /* 0xfffffffc00f88947 */ /* 0x001fea000383ffff */
[----:B------:R-:W-:Y:S05]  /*54c0*/  BRA `(.L_x_11) ;  /* 0xffffffe400d07947 */ /* 0x000fea000383ffff */
        .weak           $__internal_0_$__cuda_sm10x_tcgen05_guardrail_trap_col_being_dealloced_not_returned_by_alloc
        .type           $__internal_0_$__cuda_sm10x_tcgen05_guardrail_trap_col_being_dealloced_not_returned_by_alloc,@function
        .size           $__internal_0_$__cuda_sm10x_tcgen05_guardrail_trap_col_being_dealloced_not_returned_by_alloc,($__internal_1_$__cuda_sm10x_tcgen05_guardrail_trap_phase_invalid_during_alloc - $__internal_0_$__cuda_sm10x_tcgen05_guardrail_trap_col_being_dealloced_not_returned_by_alloc)
$__internal_0_$__cuda_sm10x_tcgen05_guardrail_trap_col_being_dealloced_not_returned_by_alloc:
[----:B------:R-:W-:Y:S05]  /*54d0*/  BPT.TRAP 0x1 ;  /* 0x000000040000795c */ /* 0x000fea0000300000 */
[----:B------:R-:W-:-:S04]  /*54e0*/  IMAD.MOV.U32 R3, RZ, RZ, 0x0 ;  /* 0x00000000ff037424 */ /* 0x000fc800078e00ff */
[----:B------:R-:W-:Y:S05]  /*54f0*/  RET.REL.NODEC R2 `(matmul_kernel) ;  /* 0xffffffa802c07950 */ /* 0x000fea0003c3ffff */
        .weak           $__internal_1_$__cuda_sm10x_tcgen05_guardrail_trap_phase_invalid_during_alloc
        .type           $__internal_1_$__cuda_sm10x_tcgen05_guardrail_trap_phase_invalid_during_alloc,@function
        .size           $__internal_1_$__cuda_sm10x_tcgen05_guardrail_trap_phase_invalid_during_alloc,($__internal_2_$__cuda_sm10x_tcgen05_guardrail_trap_unallocated_columns_being_dealloced - $__internal_1_$__cuda_sm10x_tcgen05_guardrail_trap_phase_invalid_during_alloc)
$__internal_1_$__cuda_sm10x_tcgen05_guardrail_trap_phase_invalid_during_alloc:
[----:B------:R-:W-:Y:S05]  /*5500*/  BPT.TRAP 0x1 ;  /* 0x000000040000795c */ /* 0x000fea0000300000 */
[----:B------:R-:W-:-:S04]  /*5510*/  IMAD.MOV.U32 R3, RZ, RZ, 0x0 ;  /* 0x00000000ff037424 */ /* 0x000fc800078e00ff */
[----:B------:R-:W-:Y:S05]  /*5520*/  RET.REL.NODEC R2 `(matmul_kernel) ;  /* 0xffffffa802b47950 */ /* 0x000fea0003c3ffff */
        .weak           $__internal_2_$__cuda_sm10x_tcgen05_guardrail_trap_unallocated_columns_being_dealloced
        .type           $__internal_2_$__cuda_sm10x_tcgen05_guardrail_trap_unallocated_columns_being_dealloced,@function
        .size           $__internal_2_$__cuda_sm10x_tcgen05_guardrail_trap_unallocated_columns_being_dealloced,(.L_x_20 - $__internal_2_$__cuda_sm10x_tcgen05_guardrail_trap_unallocated_columns_being_dealloced)
$__internal_2_$__cuda_sm10x_tcgen05_guardrail_trap_unallocated_columns_being_dealloced:
[----:B------:R-:W-:Y:S05]  /*5530*/  BPT.TRAP 0x1 ;  /* 0x000000040000795c */ /* 0x000fea0000300000 */
[----:B------:R-:W-:-:S04]  /*5540*/  IMAD.MOV.U32 R3, RZ, RZ, 0x0 ;  /* 0x00000000ff037424 */ /* 0x000fc800078e00ff */
[----:B------:R-:W-:Y:S05]  /*5550*/  RET.REL.NODEC R2 `(matmul_kernel) ;  /* 0xffffffa802a87950 */ /* 0x000fea0003c3ffff */
.L_x_17:
[----:B------:R-:W-:-:S00]  /*5560*/  BRA `(.L_x_17) ;  /* 0xfffffffc00fc7947 */ /* 0x000fc0000383ffff */
[----:B------:R-:W-:-:S00]  /*5570*/  NOP ;  /* 0x0000000000007918 */ /* 0x000fc00000000000 */
        /* <DEDUP_REMOVED lines=8> */
.L_x_20:


//--------------------- .nv.shared.matmul_kernel  --------------------------
	.section	.nv.shared.matmul_kernel,"aw",@nobits
	.sectionflags	@""
	.align	16
	.zero		1024


//--------------------- .nv.shared.reserved.0     --------------------------
	.section	.nv.shared.reserved.0,"aw",@nobits
	.align	8
	.weak		__nv_reservedSMEM_offset_0_alias
	.size		__nv_reservedSMEM_offset_0_alias, 0, 64
	.other		__nv_reservedSMEM_offset_0_alias,@"STO_CUDA_RESERVED_SHARED STV_DEFAULT"
__nv_reservedSMEM_offset_0_alias:
	.zero		0
.nv.shared.reserved.0:
	.zero		64
	.weak		__nv_reservedSMEM_allocation_phase
	.type		__nv_reservedSMEM_allocation_phase,@object
	.size		__nv_reservedSMEM_allocation_phase,(.L_0 - __nv_reservedSMEM_allocation_phase)
__nv_reservedSMEM_allocation_phase:
	.zero		1
.L_0:
	.zero		7
	.weak		__nv_reservedSMEM_devtool_atexit_pc
	.type		__nv_reservedSMEM_devtool_atexit_pc,@object
	.size		__nv_reservedSMEM_devtool_atexit_pc,(__nv_reservedSMEM_allocation_mask - __nv_reservedSMEM_devtool_atexit_pc)
__nv_reservedSMEM_devtool_atexit_pc:
	.zero		8
	.weak		__nv_reservedSMEM_allocation_mask
	.type		__nv_reservedSMEM_allocation_mask,@object
	.size		__nv_reservedSMEM_allocation_mask,(.L_2 - __nv_reservedSMEM_allocation_mask)
__nv_reservedSMEM_allocation_mask:
	.zero		4
.L_2:


//--------------------- .nv.constant0.matmul_kernel --------------------------
	.section	.nv.constant0.matmul_kernel,"a",@progbits
	.sectionflags	@""
	.align	4
.nv.constant0.matmul_kernel:
	.zero		976


//--------------------- SYMBOLS --------------------------

	.type		.nv.reservedSmem.offset0,@object
	.size		.nv.reservedSmem.offset0,0x4
	.type		.nv.reservedSmem.cap,@object
	.size		.nv.reservedSmem.cap,0x4
